	.target	sm_100a

	.elftype	@"ET_EXEC"


//--------------------- .note.nv.tkinfo           --------------------------
	.section	.note.nv.tkinfo,"",@"SHT_NOTE"
	.sectionflags	@"SHF_NOTE_NV_TKINFO"
	.tkinfo
        /*0018*/ 	.word	0x00000002
        /*0030*/ 	.string	""
        /*0030*/ 	.string	"ptxas"
        /*0030*/ 	.string	"Cuda compilation tools, release 13.0, V13.0.88"
        /*0030*/ 	.string	"Build cuda_13.0.r13.0/compiler.36424714_0"
        /*0030*/ 	.string	"-arch sm_100a -m 64 "



//--------------------- .note.nv.cuinfo           --------------------------
	.section	.note.nv.cuinfo,"",@"SHT_NOTE"
	.sectionflags	@"SHF_NOTE_NV_CUINFO"
        /*0018*/ 	.short	0x0002
        /*001a*/ 	.short	0x0064
        /*001c*/ 	.short	0x0082
	.zero		2


//--------------------- .nv.info                  --------------------------
	.section	.nv.info,"",@"SHT_CUDA_INFO"
	.align	4


	//----- nvinfo : EIATTR_REGCOUNT
	.align		4
        /*0000*/ 	.byte	0x04, 0x2f
        /*0002*/ 	.short	(.L_19 - .L_18)
	.align		4
.L_18:
        /*0004*/ 	.word	index@(_ZN7cutlass13device_kernelINS_4gemm6kernel13GemmUniversalIN4cute5tupleIJiiiiEEENS1_10collective13CollectiveMmaINS1_35MainloopSm100TmaUmmaWarpSpecializedILi8ELi2ELi4ENS5_IJNS4_1CILi1EEESB_SB_EEEEENS5_IJNSA_ILi128EEENSA_ILi64EEESF_EEENS_6half_tENS5_IJlSB_lEEESH_SI_NS4_8TiledMMAINS4_8MMA_AtomIJNS4_20SM100_MMA_F16BF16_SSISH_SH_fLi128ELi64ELNS4_4UMMA5MajorE0ELSN_0ELNSM_7ScaleInE0ELSO_0EEEEEENS4_6LayoutISC_NS5_IJNSA_ILi0EEESS_SS_EEEEENS5_IJNS4_10UnderscoreESV_SV_EEEEENS4_13SM90_TMA_LOADENS4_14ComposedLayoutINS4_7SwizzleILi3ELi4ELi3EEENS4_18smem_ptr_flag_bitsILi16EEENSR_INS5_IJNSA_ILi8EEESF_EEENS5_IJSF_SB_EEEEEEEvNS4_8identityESY_S18_vS19_EENS_8epilogue10collective18CollectiveEpilogueINS1B_23Sm100TmaWarpSpecializedILi3ELi2ELi32ELb1ELb0EEEJSG_NS5_IJNSR_ISE_SB_EENSR_INSA_ILi32EEESB_EEEEESH_SI_SH_SI_NS1B_6fusion15FusionCallbacksIS1F_NS1K_23LinCombPerRowBiasEltActINS1B_6thread4ReLuESH_fSH_SH_fLi8ELNS_15FloatRoundStyleE2EEESG_S1J_JEEENS4_5SM1004TMEM4LOAD26SM100_TMEM_LOAD_32dp32b32xESY_NSZ_INS10_ILi2ELi4ELi3EEES13_NSR_INS5_IJS14_S1H_EEENS5_IJS1H_SB_EEEEEEENS4_39AutoVectorizingCopyWithAssumedAlignmentILi128EEENS4_14SM90_TMA_STOREES20_S22_S22_EEEvvEEEEvNT_6ParamsE)
        /*0008*/ 	.word	0x00000079


	//----- nvinfo : EIATTR_FRAME_SIZE
	.align		4
.L_19:
        /*000c*/ 	.byte	0x04, 0x11
        /*000e*/ 	.short	(.L_21 - .L_20)
	.align		4
.L_20:
        /*0010*/ 	.word	index@($__internal_2_$__cuda_sm10x_tcgen05_guardrail_trap_unallocated_columns_being_dealloced)
        /*0014*/ 	.word	0x00000000


	//----- nvinfo : EIATTR_FRAME_SIZE
	.align		4
.L_21:
        /*0018*/ 	.byte	0x04, 0x11
        /*001a*/ 	.short	(.L_23 - .L_22)
	.align		4
.L_22:
        /*001c*/ 	.word	index@($__internal_1_$__cuda_sm10x_tcgen05_guardrail_trap_phase_invalid_during_alloc)
        /*0020*/ 	.word	0x00000000


	//----- nvinfo : EIATTR_FRAME_SIZE
	.align		4
.L_23:
        /*0024*/ 	.byte	0x04, 0x11
        /*0026*/ 	.short	(.L_25 - .L_24)
	.align		4
.L_24:
        /*0028*/ 	.word	index@($__internal_0_$__cuda_sm10x_tcgen05_guardrail_trap_col_being_dealloced_not_returned_by_alloc)
        /*002c*/ 	.word	0x00000000


	//----- nvinfo : EIATTR_FRAME_SIZE
	.align		4
.L_25:
        /*0030*/ 	.byte	0x04, 0x11
        /*0032*/ 	.short	(.L_27 - .L_26)
	.align		4
.L_26:
        /*0034*/ 	.word	index@(_ZN7cutlass13device_kernelINS_4gemm6kernel13GemmUniversalIN4cute5tupleIJiiiiEEENS1_10collective13CollectiveMmaINS1_35MainloopSm100TmaUmmaWarpSpecializedILi8ELi2ELi4ENS5_IJNS4_1CILi1EEESB_SB_EEEEENS5_IJNSA_ILi128EEENSA_ILi64EEESF_EEENS_6half_tENS5_IJlSB_lEEESH_SI_NS4_8TiledMMAINS4_8MMA_AtomIJNS4_20SM100_MMA_F16BF16_SSISH_SH_fLi128ELi64ELNS4_4UMMA5MajorE0ELSN_0ELNSM_7ScaleInE0ELSO_0EEEEEENS4_6LayoutISC_NS5_IJNSA_ILi0EEESS_SS_EEEEENS5_IJNS4_10UnderscoreESV_SV_EEEEENS4_13SM90_TMA_LOADENS4_14ComposedLayoutINS4_7SwizzleILi3ELi4ELi3EEENS4_18smem_ptr_flag_bitsILi16EEENSR_INS5_IJNSA_ILi8EEESF_EEENS5_IJSF_SB_EEEEEEEvNS4_8identityESY_S18_vS19_EENS_8epilogue10collective18CollectiveEpilogueINS1B_23Sm100TmaWarpSpecializedILi3ELi2ELi32ELb1ELb0EEEJSG_NS5_IJNSR_ISE_SB_EENSR_INSA_ILi32EEESB_EEEEESH_SI_SH_SI_NS1B_6fusion15FusionCallbacksIS1F_NS1K_23LinCombPerRowBiasEltActINS1B_6thread4ReLuESH_fSH_SH_fLi8ELNS_15FloatRoundStyleE2EEESG_S1J_JEEENS4_5SM1004TMEM4LOAD26SM100_TMEM_LOAD_32dp32b32xESY_NSZ_INS10_ILi2ELi4ELi3EEES13_NSR_INS5_IJS14_S1H_EEENS5_IJS1H_SB_EEEEEEENS4_39AutoVectorizingCopyWithAssumedAlignmentILi128EEENS4_14SM90_TMA_STOREES20_S22_S22_EEEvvEEEEvNT_6ParamsE)
        /*0038*/ 	.word	0x00000000


	//----- nvinfo : EIATTR_MIN_STACK_SIZE
	.align		4
.L_27:
        /*003c*/ 	.byte	0x04, 0x12
        /*003e*/ 	.short	(.L_29 - .L_28)
	.align		4
.L_28:
        /*0040*/ 	.word	index@(_ZN7cutlass13device_kernelINS_4gemm6kernel13GemmUniversalIN4cute5tupleIJiiiiEEENS1_10collective13CollectiveMmaINS1_35MainloopSm100TmaUmmaWarpSpecializedILi8ELi2ELi4ENS5_IJNS4_1CILi1EEESB_SB_EEEEENS5_IJNSA_ILi128EEENSA_ILi64EEESF_EEENS_6half_tENS5_IJlSB_lEEESH_SI_NS4_8TiledMMAINS4_8MMA_AtomIJNS4_20SM100_MMA_F16BF16_SSISH_SH_fLi128ELi64ELNS4_4UMMA5MajorE0ELSN_0ELNSM_7ScaleInE0ELSO_0EEEEEENS4_6LayoutISC_NS5_IJNSA_ILi0EEESS_SS_EEEEENS5_IJNS4_10UnderscoreESV_SV_EEEEENS4_13SM90_TMA_LOADENS4_14ComposedLayoutINS4_7SwizzleILi3ELi4ELi3EEENS4_18smem_ptr_flag_bitsILi16EEENSR_INS5_IJNSA_ILi8EEESF_EEENS5_IJSF_SB_EEEEEEEvNS4_8identityESY_S18_vS19_EENS_8epilogue10collective18CollectiveEpilogueINS1B_23Sm100TmaWarpSpecializedILi3ELi2ELi32ELb1ELb0EEEJSG_NS5_IJNSR_ISE_SB_EENSR_INSA_ILi32EEESB_EEEEESH_SI_SH_SI_NS1B_6fusion15FusionCallbacksIS1F_NS1K_23LinCombPerRowBiasEltActINS1B_6thread4ReLuESH_fSH_SH_fLi8ELNS_15FloatRoundStyleE2EEESG_S1J_JEEENS4_5SM1004TMEM4LOAD26SM100_TMEM_LOAD_32dp32b32xESY_NSZ_INS10_ILi2ELi4ELi3EEES13_NSR_INS5_IJS14_S1H_EEENS5_IJS1H_SB_EEEEEEENS4_39AutoVectorizingCopyWithAssumedAlignmentILi128EEENS4_14SM90_TMA_STOREES20_S22_S22_EEEvvEEEEvNT_6ParamsE)
        /*0044*/ 	.word	0x00000000
.L_29:


//--------------------- .nv.compat                --------------------------
	.section	.nv.compat,"",@"SHT_CUDA_COMPAT_INFO"
	.align	4
        /*0000*/ 	.byte	0x02, 0x09, 0x01, 0x00, 0x02, 0x02, 0x02, 0x00, 0x02, 0x05, 0x05, 0x00, 0x03, 0x07, 0x01, 0x01
        /*0010*/ 	.byte	0x02, 0x03, 0x01, 0x00, 0x02, 0x06, 0x01, 0x00, 0x04, 0x0b, 0x08, 0x00, 0x09, 0x00, 0x00, 0x00
        /*0020*/ 	.byte	0x00, 0x00, 0x00, 0x00


//--------------------- .nv.info._ZN7cutlass13device_kernelINS_4gemm6kernel13GemmUniversalIN4cute5tupleIJiiiiEEENS1_10collective13CollectiveMmaINS1_35MainloopSm100TmaUmmaWarpSpecializedILi8ELi2ELi4ENS5_IJNS4_1CILi1EEESB_SB_EEEEENS5_IJNSA_ILi128EEENSA_ILi64EEESF_EEENS_6half_tENS5_IJlSB_lEEESH_SI_NS4_8TiledMMAINS4_8MMA_AtomIJNS4_20SM100_MMA_F16BF16_SSISH_SH_fLi128ELi64ELNS4_4UMMA5MajorE0ELSN_0ELNSM_7ScaleInE0ELSO_0EEEEEENS4_6LayoutISC_NS5_IJNSA_ILi0EEESS_SS_EEEEENS5_IJNS4_10UnderscoreESV_SV_EEEEENS4_13SM90_TMA_LOADENS4_14ComposedLayoutINS4_7SwizzleILi3ELi4ELi3EEENS4_18smem_ptr_flag_bitsILi16EEENSR_INS5_IJNSA_ILi8EEESF_EEENS5_IJSF_SB_EEEEEEEvNS4_8identityESY_S18_vS19_EENS_8epilogue10collective18CollectiveEpilogueINS1B_23Sm100TmaWarpSpecializedILi3ELi2ELi32ELb1ELb0EEEJSG_NS5_IJNSR_ISE_SB_EENSR_INSA_ILi32EEESB_EEEEESH_SI_SH_SI_NS1B_6fusion15FusionCallbacksIS1F_NS1K_23LinCombPerRowBiasEltActINS1B_6thread4ReLuESH_fSH_SH_fLi8ELNS_15FloatRoundStyleE2EEESG_S1J_JEEENS4_5SM1004TMEM4LOAD26SM100_TMEM_LOAD_32dp32b32xESY_NSZ_INS10_ILi2ELi4ELi3EEES13_NSR_INS5_IJS14_S1H_EEENS5_IJS1H_SB_EEEEEEENS4_39AutoVectorizingCopyWithAssumedAlignmentILi128EEENS4_14SM90_TMA_STOREES20_S22_S22_EEEvvEEEEvNT_6ParamsE --------------------------
	.section	.nv.info._ZN7cutlass13device_kernelINS_4gemm6kernel13GemmUniversalIN4cute5tupleIJiiiiEEENS1_10collective13CollectiveMmaINS1_35MainloopSm100TmaUmmaWarpSpecializedILi8ELi2ELi4ENS5_IJNS4_1CILi1EEESB_SB_EEEEENS5_IJNSA_ILi128EEENSA_ILi64EEESF_EEENS_6half_tENS5_IJlSB_lEEESH_SI_NS4_8TiledMMAINS4_8MMA_AtomIJNS4_20SM100_MMA_F16BF16_SSISH_SH_fLi128ELi64ELNS4_4UMMA5MajorE0ELSN_0ELNSM_7ScaleInE0ELSO_0EEEEEENS4_6LayoutISC_NS5_IJNSA_ILi0EEESS_SS_EEEEENS5_IJNS4_10UnderscoreESV_SV_EEEEENS4_13SM90_TMA_LOADENS4_14ComposedLayoutINS4_7SwizzleILi3ELi4ELi3EEENS4_18smem_ptr_flag_bitsILi16EEENSR_INS5_IJNSA_ILi8EEESF_EEENS5_IJSF_SB_EEEEEEEvNS4_8identityESY_S18_vS19_EENS_8epilogue10collective18CollectiveEpilogueINS1B_23Sm100TmaWarpSpecializedILi3ELi2ELi32ELb1ELb0EEEJSG_NS5_IJNSR_ISE_SB_EENSR_INSA_ILi32EEESB_EEEEESH_SI_SH_SI_NS1B_6fusion15FusionCallbacksIS1F_NS1K_23LinCombPerRowBiasEltActINS1B_6thread4ReLuESH_fSH_SH_fLi8ELNS_15FloatRoundStyleE2EEESG_S1J_JEEENS4_5SM1004TMEM4LOAD26SM100_TMEM_LOAD_32dp32b32xESY_NSZ_INS10_ILi2ELi4ELi3EEES13_NSR_INS5_IJS14_S1H_EEENS5_IJS1H_SB_EEEEEEENS4_39AutoVectorizingCopyWithAssumedAlignmentILi128EEENS4_14SM90_TMA_STOREES20_S22_S22_EEEvvEEEEvNT_6ParamsE,"",@"SHT_CUDA_INFO"
	.sectionflags	@""
	.align	4


	//----- nvinfo : EIATTR_CUDA_API_VERSION
	.align		4
        /*0000*/ 	.byte	0x04, 0x37
        /*0002*/ 	.short	(.L_31 - .L_30)
.L_30:
        /*0004*/ 	.word	0x00000082


	//----- nvinfo : EIATTR_KPARAM_INFO
	.align		4
.L_31:
        /*0008*/ 	.byte	0x04, 0x17
        /*000a*/ 	.short	(.L_33 - .L_32)
.L_32:
        /*000c*/ 	.word	0x00000000
        /*0010*/ 	.short	0x0000
        /*0012*/ 	.short	0x0000
        /*0014*/ 	.byte	0x00, 0xf0, 0x01, 0x20


	//----- nvinfo : EIATTR_AT_ENTRY_FRAGMENTS
	.align		4
.L_33:
        /*0018*/ 	.byte	0x04, 0x4f
        /*001a*/ 	.short	(.L_35 - .L_34)


	//   ....[0]....
.L_34:
        /*001c*/ 	.word	0x00000006


	//----- nvinfo : EIATTR_RESERVED_SMEM_USED
	.align		4
.L_35:
        /*0020*/ 	.byte	0x01, 0x41
	.zero		2


	//----- nvinfo : EIATTR_SPARSE_MMA_MASK
	.align		4
        /*0024*/ 	.byte	0x03, 0x50
        /*0026*/ 	.short	0x0000


	//----- nvinfo : EIATTR_TCGEN05_1CTA_USED
	.align		4
        /*0028*/ 	.byte	0x01, 0x51
	.zero		2


	//----- nvinfo : EIATTR_MAXREG_COUNT
	.align		4
        /*002c*/ 	.byte	0x03, 0x1b
        /*002e*/ 	.short	0x00ff


	//----- nvinfo : EIATTR_NUM_BARRIERS
	.align		4
        /*0030*/ 	.byte	0x02, 0x4c
        /*0032*/ 	.byte	0x07
	.zero		1


	//----- nvinfo : EIATTR_EXTERNS
	.align		4
        /*0034*/ 	.byte	0x04, 0x0f
        /*0036*/ 	.short	(.L_37 - .L_36)


	//   ....[0]....
	.align		4
.L_36:
        /*0038*/ 	.word	index@(__assertfail)


	//----- nvinfo : EIATTR_MERCURY_ISA_VERSION
	.align		4
.L_37:
        /*003c*/ 	.byte	0x03, 0x5f
        /*003e*/ 	.short	0x0101


	//----- nvinfo : EIATTR_INT_WARP_WIDE_INSTR_OFFSETS
	.align		4
        /*0040*/ 	.byte	0x04, 0x31
        /*0042*/ 	.short	(.L_39 - .L_38)


	//   ....[0]....
.L_38:
        /*0044*/ 	.word	0x00001e00


	//   ....[1]....
        /*0048*/ 	.word	0x00003a80


	//   ....[2]....
        /*004c*/ 	.word	0x00003ab0


	//   ....[3]....
        /*0050*/ 	.word	0x00003b00


	//   ....[4]....
        /*0054*/ 	.word	0x000043f0


	//   ....[5]....
        /*0058*/ 	.word	0x00004410


	//   ....[6]....
        /*005c*/ 	.word	0x000046e0


	//   ....[7]....
        /*0060*/ 	.word	0x00004810


	//----- nvinfo : EIATTR_COOP_GROUP_MASK_REGIDS
	.align		4
.L_39:
        /*0064*/ 	.byte	0x04, 0x29
        /*0066*/ 	.short	(.L_41 - .L_40)


	//   ....[0]....
.L_40:
        /*0068*/ 	.word	0xffffffff


	//   ....[1]....
        /*006c*/ 	.word	0xffffffff


	//   ....[2]....
        /*0070*/ 	.word	0xffffffff


	//   ....[3]....
        /*0074*/ 	.word	0xffffffff


	//   ....[4]....
        /*0078*/ 	.word	0xffffffff


	//   ....[5]....
        /*007c*/ 	.word	0xffffffff


	//   ....[6]....
        /*0080*/ 	.word	0xffffffff


	//   ....[7]....
        /*0084*/ 	.word	0xffffffff


	//   ....[8]....
        /*0088*/ 	.word	0xffffffff


	//   ....[9]....
        /*008c*/ 	.word	0xffffffff


	//   ....[10]....
        /*0090*/ 	.word	0xffffffff


	//   ....[11]....
        /*0094*/ 	.word	0xffffffff


	//   ....[12]....
        /*0098*/ 	.word	0xffffffff


	//----- nvinfo : EIATTR_COOP_GROUP_INSTR_OFFSETS
	.align		4
.L_41:
        /*009c*/ 	.byte	0x04, 0x28
        /*009e*/ 	.short	(.L_43 - .L_42)


	//   ....[0]....
.L_42:
        /*00a0*/ 	.word	0x00000090


	//   ....[1]....
        /*00a4*/ 	.word	0x000004a0


	//   ....[2]....
        /*00a8*/ 	.word	0x00000690


	//   ....[3]....
        /*00ac*/ 	.word	0x00000810


	//   ....[4]....
        /*00b0*/ 	.word	0x00000910


	//   ....[5]....
        /*00b4*/ 	.word	0x00000a80


	//   ....[6]....
        /*00b8*/ 	.word	0x00000c20


	//   ....[7]....
        /*00bc*/ 	.word	0x00001ce0


	//   ....[8]....
        /*00c0*/ 	.word	0x00002d00


	//   ....[9]....
        /*00c4*/ 	.word	0x00002f10


	//   ....[10]....
        /*00c8*/ 	.word	0x00002f40


	//   ....[11]....
        /*00cc*/ 	.word	0x00003970


	//   ....[12]....
        /*00d0*/ 	.word	0x00003ba0


	//----- nvinfo : EIATTR_VRC_CTA_INIT_COUNT
	.align		4
.L_43:
        /*00d4*/ 	.byte	0x02, 0x4a
        /*00d6*/ 	.byte	0x80
	.zero		1


	//----- nvinfo : EIATTR_SYSCALL_OFFSETS
	.align		4
        /*00d8*/ 	.byte	0x04, 0x46
        /*00da*/ 	.short	(.L_45 - .L_44)


	//   ....[0]....
.L_44:
        /*00dc*/ 	.word	0x00005430


	//   ....[1]....
        /*00e0*/ 	.word	0x00005520


	//   ....[2]....
        /*00e4*/ 	.word	0x00005f00


	//   ....[3]....
        /*00e8*/ 	.word	0x00006bb0


	//----- nvinfo : EIATTR_MBARRIER_INSTR_OFFSETS
	.align		4
.L_45:
        /*00ec*/ 	.byte	0x04, 0x39
        /*00ee*/ 	.short	(.L_47 - .L_46)


	//   ....[0]....
.L_46:
        /*00f0*/ 	.word	0x00000580
        /*00f4*/ 	.word	0x000000ff
        /*00f8*/ 	.word	0x00000000
        /*00fc*/ 	.short	0x0100
        /*00fe*/ 	.byte	0x05
	.zero		1


	//   ....[1]....
        /*0100*/ 	.word	0x00000590
        /*0104*/ 	.word	0x000000ff
        /*0108*/ 	.word	0x00000040
        /*010c*/ 	.short	0x0100
        /*010e*/ 	.byte	0x05
	.zero		1


	//   ....[2]....
        /*0110*/ 	.word	0x000005a0
        /*0114*/ 	.word	0x000000ff
        /*0118*/ 	.word	0x00000008
        /*011c*/ 	.short	0x0100
        /*011e*/ 	.byte	0x05
	.zero		1


	//   ....[3]....
        /*0120*/ 	.word	0x000005b0
        /*0124*/ 	.word	0x000000ff
        /*0128*/ 	.word	0x00000048
        /*012c*/ 	.short	0x0100
        /*012e*/ 	.byte	0x05
	.zero		1


	//   ....[4]....
        /*0130*/ 	.word	0x000005c0
        /*0134*/ 	.word	0x000000ff
        /*0138*/ 	.word	0x00000010
        /*013c*/ 	.short	0x0100
        /*013e*/ 	.byte	0x05
	.zero		1


	//   ....[5]....
        /*0140*/ 	.word	0x000005d0
        /*0144*/ 	.word	0x000000ff
        /*0148*/ 	.word	0x00000050
        /*014c*/ 	.short	0x0100
        /*014e*/ 	.byte	0x05
	.zero		1


	//   ....[6]....
        /*0150*/ 	.word	0x000005e0
        /*0154*/ 	.word	0x000000ff
        /*0158*/ 	.word	0x00000018
        /*015c*/ 	.short	0x0100
        /*015e*/ 	.byte	0x05
	.zero		1


	//   ....[7]....
        /*0160*/ 	.word	0x000005f0
        /*0164*/ 	.word	0x000000ff
        /*0168*/ 	.word	0x00000058
        /*016c*/ 	.short	0x0100
        /*016e*/ 	.byte	0x05
	.zero		1


	//   ....[8]....
        /*0170*/ 	.word	0x00000600
        /*0174*/ 	.word	0x000000ff
        /*0178*/ 	.word	0x00000020
        /*017c*/ 	.short	0x0100
        /*017e*/ 	.byte	0x05
	.zero		1


	//   ....[9]....
        /*0180*/ 	.word	0x00000610
        /*0184*/ 	.word	0x000000ff
        /*0188*/ 	.word	0x00000060
        /*018c*/ 	.short	0x0100
        /*018e*/ 	.byte	0x05
	.zero		1


	//   ....[10]....
        /*0190*/ 	.word	0x00000620
        /*0194*/ 	.word	0x000000ff
        /*0198*/ 	.word	0x00000028
        /*019c*/ 	.short	0x0100
        /*019e*/ 	.byte	0x05
	.zero		1


	//   ....[11]....
        /*01a0*/ 	.word	0x00000630
        /*01a4*/ 	.word	0x000000ff
        /*01a8*/ 	.word	0x00000068
        /*01ac*/ 	.short	0x0100
        /*01ae*/ 	.byte	0x05
	.zero		1


	//   ....[12]....
        /*01b0*/ 	.word	0x00000640
        /*01b4*/ 	.word	0x000000ff
        /*01b8*/ 	.word	0x00000030
        /*01bc*/ 	.short	0x0100
        /*01be*/ 	.byte	0x05
	.zero		1


	//   ....[13]....
        /*01c0*/ 	.word	0x00000650
        /*01c4*/ 	.word	0x000000ff
        /*01c8*/ 	.word	0x00000070
        /*01cc*/ 	.short	0x0100
        /*01ce*/ 	.byte	0x05
	.zero		1


	//   ....[14]....
        /*01d0*/ 	.word	0x00000660
        /*01d4*/ 	.word	0x000000ff
        /*01d8*/ 	.word	0x00000038
        /*01dc*/ 	.short	0x0100
        /*01de*/ 	.byte	0x05
	.zero		1


	//   ....[15]....
        /*01e0*/ 	.word	0x00000670
        /*01e4*/ 	.word	0x000000ff
        /*01e8*/ 	.word	0x00000078
        /*01ec*/ 	.short	0x0100
        /*01ee*/ 	.byte	0x05
	.zero		1


	//   ....[16]....
        /*01f0*/ 	.word	0x000007a0
        /*01f4*/ 	.word	0x000000ff
        /*01f8*/ 	.word	0x00000080
        /*01fc*/ 	.short	0x0100
        /*01fe*/ 	.byte	0x07
	.zero		1


	//   ....[17]....
        /*0200*/ 	.word	0x000007b0
        /*0204*/ 	.word	0x000000ff
        /*0208*/ 	.word	0x00000098
        /*020c*/ 	.short	0x0100
        /*020e*/ 	.byte	0x07
	.zero		1


	//   ....[18]....
        /*0210*/ 	.word	0x000007c0
        /*0214*/ 	.word	0x000000ff
        /*0218*/ 	.word	0x00000088
        /*021c*/ 	.short	0x0100
        /*021e*/ 	.byte	0x07
	.zero		1


	//   ....[19]....
        /*0220*/ 	.word	0x000007d0
        /*0224*/ 	.word	0x000000ff
        /*0228*/ 	.word	0x000000a0
        /*022c*/ 	.short	0x0100
        /*022e*/ 	.byte	0x07
	.zero		1


	//   ....[20]....
        /*0230*/ 	.word	0x000007e0
        /*0234*/ 	.word	0x000000ff
        /*0238*/ 	.word	0x00000090
        /*023c*/ 	.short	0x0100
        /*023e*/ 	.byte	0x07
	.zero		1


	//   ....[21]....
        /*0240*/ 	.word	0x000007f0
        /*0244*/ 	.word	0x000000ff
        /*0248*/ 	.word	0x000000a8
        /*024c*/ 	.short	0x0100
        /*024e*/ 	.byte	0x07
	.zero		1


	//   ....[22]....
        /*0250*/ 	.word	0x000008e0
        /*0254*/ 	.word	0x000000ff
        /*0258*/ 	.word	0x000000b0
        /*025c*/ 	.short	0x0100
        /*025e*/ 	.byte	0x05
	.zero		1


	//   ....[23]....
        /*0260*/ 	.word	0x000008f0
        /*0264*/ 	.word	0x000000ff
        /*0268*/ 	.word	0x000000b8
        /*026c*/ 	.short	0x0100
        /*026e*/ 	.byte	0x05
	.zero		1


	//   ....[24]....
        /*0270*/ 	.word	0x00000a30
        /*0274*/ 	.word	0x000000ff
        /*0278*/ 	.word	0x000000c0
        /*027c*/ 	.short	0x0100
        /*027e*/ 	.byte	0x05
	.zero		1


	//   ....[25]....
        /*0280*/ 	.word	0x00000a40
        /*0284*/ 	.word	0x000000ff
        /*0288*/ 	.word	0x000000d0
        /*028c*/ 	.short	0x0100
        /*028e*/ 	.byte	0x05
	.zero		1


	//   ....[26]....
        /*0290*/ 	.word	0x00000a50
        /*0294*/ 	.word	0x000000ff
        /*0298*/ 	.word	0x000000c8
        /*029c*/ 	.short	0x0100
        /*029e*/ 	.byte	0x05
	.zero		1


	//   ....[27]....
        /*02a0*/ 	.word	0x00000a60
        /*02a4*/ 	.word	0x000000ff
        /*02a8*/ 	.word	0x000000d8
        /*02ac*/ 	.short	0x0100
        /*02ae*/ 	.byte	0x05
	.zero		1


	//   ....[28]....
        /*02b0*/ 	.word	0x00000b90
        /*02b4*/ 	.word	0x000000ff
        /*02b8*/ 	.word	0x000000e0
        /*02bc*/ 	.short	0x0100
        /*02be*/ 	.byte	0x07
	.zero		1


	//   ....[29]....
        /*02c0*/ 	.word	0x00000ba0
        /*02c4*/ 	.word	0x000000ff
        /*02c8*/ 	.word	0x00000100
        /*02cc*/ 	.short	0x0100
        /*02ce*/ 	.byte	0x07
	.zero		1


	//   ....[30]....
        /*02d0*/ 	.word	0x00000bb0
        /*02d4*/ 	.word	0x000000ff
        /*02d8*/ 	.word	0x000000e8
        /*02dc*/ 	.short	0x0100
        /*02de*/ 	.byte	0x07
	.zero		1


	//   ....[31]....
        /*02e0*/ 	.word	0x00000bc0
        /*02e4*/ 	.word	0x000000ff
        /*02e8*/ 	.word	0x00000108
        /*02ec*/ 	.short	0x0100
        /*02ee*/ 	.byte	0x07
	.zero		1


	//   ....[32]....
        /*02f0*/ 	.word	0x00000bd0
        /*02f4*/ 	.word	0x000000ff
        /*02f8*/ 	.word	0x000000f0
        /*02fc*/ 	.short	0x0100
        /*02fe*/ 	.byte	0x07
	.zero		1


	//   ....[33]....
        /*0300*/ 	.word	0x00000be0
        /*0304*/ 	.word	0x000000ff
        /*0308*/ 	.word	0x00000110
        /*030c*/ 	.short	0x0100
        /*030e*/ 	.byte	0x07
	.zero		1


	//   ....[34]....
        /*0310*/ 	.word	0x00000bf0
        /*0314*/ 	.word	0x000000ff
        /*0318*/ 	.word	0x000000f8
        /*031c*/ 	.short	0x0100
        /*031e*/ 	.byte	0x07
	.zero		1


	//   ....[35]....
        /*0320*/ 	.word	0x00000c00
        /*0324*/ 	.word	0x000000ff
        /*0328*/ 	.word	0x00000118
        /*032c*/ 	.short	0x0100
        /*032e*/ 	.byte	0x07
	.zero		1


	//   ....[36]....
        /*0330*/ 	.word	0x00000cf0
        /*0334*/ 	.word	0x000000ff
        /*0338*/ 	.word	0x00000120
        /*033c*/ 	.short	0x0100
        /*033e*/ 	.byte	0x05
	.zero		1


	//   ....[37]....
        /*0340*/ 	.word	0x00000d00
        /*0344*/ 	.word	0x000000ff
        /*0348*/ 	.word	0x00000130
        /*034c*/ 	.short	0x0100
        /*034e*/ 	.byte	0x05
	.zero		1


	//   ....[38]....
        /*0350*/ 	.word	0x00000d10
        /*0354*/ 	.word	0x000000ff
        /*0358*/ 	.word	0x00000128
        /*035c*/ 	.short	0x0100
        /*035e*/ 	.byte	0x05
	.zero		1


	//   ....[39]....
        /*0360*/ 	.word	0x00000d20
        /*0364*/ 	.word	0x000000ff
        /*0368*/ 	.word	0x00000138
        /*036c*/ 	.short	0x0100
        /*036e*/ 	.byte	0x05
	.zero		1


	//   ....[40]....
        /*0370*/ 	.word	0x000015d0
        /*0374*/ 	.word	0x00000002
        /*0378*/ 	.word	0x00000130
        /*037c*/ 	.short	0x010a
        /*037e*/ 	.byte	0xff
	.zero		1


	//   ....[41]....
        /*0380*/ 	.word	0x00001600
        /*0384*/ 	.word	0x00000002
        /*0388*/ 	.word	0x00000120
        /*038c*/ 	.short	0x0101
        /*038e*/ 	.byte	0xff
	.zero		1


	//   ....[42]....
        /*0390*/ 	.word	0x000016d0
        /*0394*/ 	.word	0x000000ff
        /*0398*/ 	.word	0x00000040
        /*039c*/ 	.short	0x010a
        /*039e*/ 	.byte	0x08
	.zero		1


	//   ....[43]....
        /*03a0*/ 	.word	0x00001770
        /*03a4*/ 	.word	0x000000ff
        /*03a8*/ 	.word	0x00000040
        /*03ac*/ 	.short	0x010a
        /*03ae*/ 	.byte	0x21
	.zero		1


	//   ....[44]....
        /*03b0*/ 	.word	0x000018c0
        /*03b4*/ 	.word	0x000000ff
        /*03b8*/ 	.word	0x00000040
        /*03bc*/ 	.short	0x010a
        /*03be*/ 	.byte	0x08
	.zero		1


	//   ....[45]....
        /*03c0*/ 	.word	0x000019f0
        /*03c4*/ 	.word	0x000000ff
        /*03c8*/ 	.word	0x000000b8
        /*03cc*/ 	.short	0x0101
        /*03ce*/ 	.byte	0x04
	.zero		1


	//   ....[46]....
        /*03d0*/ 	.word	0x00001a00
        /*03d4*/ 	.word	0x000000ff
        /*03d8*/ 	.word	0x00000040
        /*03dc*/ 	.short	0x010a
        /*03de*/ 	.byte	0x08
	.zero		1


	//   ....[47]....
        /*03e0*/ 	.word	0x00001a80
        /*03e4*/ 	.word	0x000000ff
        /*03e8*/ 	.word	0x00000040
        /*03ec*/ 	.short	0x010a
        /*03ee*/ 	.byte	0x11
	.zero		1


	//   ....[48]....
        /*03f0*/ 	.word	0x00001bd0
        /*03f4*/ 	.word	0x000000ff
        /*03f8*/ 	.word	0x00000040
        /*03fc*/ 	.short	0x010a
        /*03fe*/ 	.byte	0x08
	.zero		1


	//   ....[49]....
        /*0400*/ 	.word	0x00001d10
        /*0404*/ 	.word	0x00000002
        /*0408*/ 	.word	0x000000c0
        /*040c*/ 	.short	0x010a
        /*040e*/ 	.byte	0xff
	.zero		1


	//   ....[50]....
        /*0410*/ 	.word	0x00001dd0
        /*0414*/ 	.word	0x00000002
        /*0418*/ 	.word	0x00000000
        /*041c*/ 	.short	0x0101
        /*041e*/ 	.byte	0xff
	.zero		1


	//   ....[51]....
        /*0420*/ 	.word	0x00002330
        /*0424*/ 	.word	0x000000ff
        /*0428*/ 	.word	0x00000000
        /*042c*/ 	.short	0x010a
        /*042e*/ 	.byte	0x05
	.zero		1


	//   ....[52]....
        /*0430*/ 	.word	0x000023c0
        /*0434*/ 	.word	0x000000ff
        /*0438*/ 	.word	0x00000000
        /*043c*/ 	.short	0x010a
        /*043e*/ 	.byte	0x05
	.zero		1


	//   ....[53]....
        /*0440*/ 	.word	0x00002450
        /*0444*/ 	.word	0x000000ff
        /*0448*/ 	.word	0x00000000
        /*044c*/ 	.short	0x010a
        /*044e*/ 	.byte	0x05
	.zero		1


	//   ....[54]....
        /*0450*/ 	.word	0x000024e0
        /*0454*/ 	.word	0x000000ff
        /*0458*/ 	.word	0x00000000
        /*045c*/ 	.short	0x010a
        /*045e*/ 	.byte	0x05
	.zero		1


	//   ....[55]....
        /*0460*/ 	.word	0x00002570
        /*0464*/ 	.word	0x000000ff
        /*0468*/ 	.word	0x00000000
        /*046c*/ 	.short	0x010a
        /*046e*/ 	.byte	0x05
	.zero		1


	//   ....[56]....
        /*0470*/ 	.word	0x00002600
        /*0474*/ 	.word	0x000000ff
        /*0478*/ 	.word	0x00000000
        /*047c*/ 	.short	0x010a
        /*047e*/ 	.byte	0x05
	.zero		1


	//   ....[57]....
        /*0480*/ 	.word	0x00002690
        /*0484*/ 	.word	0x000000ff
        /*0488*/ 	.word	0x00000000
        /*048c*/ 	.short	0x010a
        /*048e*/ 	.byte	0x05
	.zero		1


	//   ....[58]....
        /*0490*/ 	.word	0x00002730
        /*0494*/ 	.word	0x00000000
        /*0498*/ 	.word	0x00000000
        /*049c*/ 	.short	0x010a
        /*049e*/ 	.byte	0xff
	.zero		1


	//   ....[59]....
        /*04a0*/ 	.word	0x00002850
        /*04a4*/ 	.word	0x00000000
        /*04a8*/ 	.word	0x00000120
        /*04ac*/ 	.short	0x010a
        /*04ae*/ 	.byte	0xff
	.zero		1


	//   ....[60]....
        /*04b0*/ 	.word	0x000028c0
        /*04b4*/ 	.word	0x00000000
        /*04b8*/ 	.word	0x00000000
        /*04bc*/ 	.short	0x0101
        /*04be*/ 	.byte	0xff
	.zero		1


	//   ....[61]....
        /*04c0*/ 	.word	0x000028e0
        /*04c4*/ 	.word	0x000000ff
        /*04c8*/ 	.word	0x000000d0
        /*04cc*/ 	.short	0x010a
        /*04ce*/ 	.byte	0x05
	.zero		1


	//   ....[62]....
        /*04d0*/ 	.word	0x00002a00
        /*04d4*/ 	.word	0x00000000
        /*04d8*/ 	.word	0x000000c0
        /*04dc*/ 	.short	0x010a
        /*04de*/ 	.byte	0xff
	.zero		1


	//   ....[63]....
        /*04e0*/ 	.word	0x00002b00
        /*04e4*/ 	.word	0x00000000
        /*04e8*/ 	.word	0x00000000
        /*04ec*/ 	.short	0x0101
        /*04ee*/ 	.byte	0xff
	.zero		1


	//   ....[64]....
        /*04f0*/ 	.word	0x00002b90
        /*04f4*/ 	.word	0x000000ff
        /*04f8*/ 	.word	0x000000d0
        /*04fc*/ 	.short	0x0106
        /*04fe*/ 	.byte	0x05
	.zero		1


	//   ....[65]....
        /*0500*/ 	.word	0x00002bb0
        /*0504*/ 	.word	0x000000ff
        /*0508*/ 	.word	0x000000d0
        /*050c*/ 	.short	0x010a
        /*050e*/ 	.byte	0x05
	.zero		1


	//   ....[66]....
        /*0510*/ 	.word	0x00002c40
        /*0514*/ 	.word	0x000000ff
        /*0518*/ 	.word	0x000000d0
        /*051c*/ 	.short	0x0106
        /*051e*/ 	.byte	0x04
	.zero		1


	//   ....[67]....
        /*0520*/ 	.word	0x00002c80
        /*0524*/ 	.word	0x00000000
        /*0528*/ 	.word	0x000000d0
        /*052c*/ 	.short	0x010a
        /*052e*/ 	.byte	0xff
	.zero		1


	//   ....[68]....
        /*0530*/ 	.word	0x000031c0
        /*0534*/ 	.word	0x00000000
        /*0538*/ 	.word	0x000000c0
        /*053c*/ 	.short	0x010a
        /*053e*/ 	.byte	0xff
	.zero		1


	//   ....[69]....
        /*0540*/ 	.word	0x000032d0
        /*0544*/ 	.word	0x00000003
        /*0548*/ 	.word	0x00000000
        /*054c*/ 	.short	0x0101
        /*054e*/ 	.byte	0xff
	.zero		1


	//   ....[70]....
        /*0550*/ 	.word	0x000032e0
        /*0554*/ 	.word	0x000000ff
        /*0558*/ 	.word	0x00000000
        /*055c*/ 	.short	0x010a
        /*055e*/ 	.byte	0x06
	.zero		1


	//   ....[71]....
        /*0560*/ 	.word	0x00003300
        /*0564*/ 	.word	0x000000ff
        /*0568*/ 	.word	0x00000100
        /*056c*/ 	.short	0x010a
        /*056e*/ 	.byte	0x07
	.zero		1


	//   ....[72]....
        /*0570*/ 	.word	0x000033d0
        /*0574*/ 	.word	0x000000ff
        /*0578*/ 	.word	0x00000000
        /*057c*/ 	.short	0x010a
        /*057e*/ 	.byte	0x06
	.zero		1


	//   ....[73]....
        /*0580*/ 	.word	0x00003500
        /*0584*/ 	.word	0x000000ff
        /*0588*/ 	.word	0x00000000
        /*058c*/ 	.short	0x010a
        /*058e*/ 	.byte	0x1a
	.zero		1


	//   ....[74]....
        /*0590*/ 	.word	0x000037a0
        /*0594*/ 	.word	0x000000ff
        /*0598*/ 	.word	0x00000000
        /*059c*/ 	.short	0x010a
        /*059e*/ 	.byte	0x06
	.zero		1


	//   ....[75]....
        /*05a0*/ 	.word	0x00003830
        /*05a4*/ 	.word	0x000000ff
        /*05a8*/ 	.word	0x00000000
        /*05ac*/ 	.short	0x010a
        /*05ae*/ 	.byte	0x06
	.zero		1


	//   ....[76]....
        /*05b0*/ 	.word	0x000038c0
        /*05b4*/ 	.word	0x000000ff
        /*05b8*/ 	.word	0x00000000
        /*05bc*/ 	.short	0x010a
        /*05be*/ 	.byte	0x06
	.zero		1


	//   ....[77]....
        /*05c0*/ 	.word	0x00003950
        /*05c4*/ 	.word	0x000000ff
        /*05c8*/ 	.word	0x00000000
        /*05cc*/ 	.short	0x010a
        /*05ce*/ 	.byte	0x07
	.zero		1


	//   ....[78]....
        /*05d0*/ 	.word	0x00003d90
        /*05d4*/ 	.word	0x00000000
        /*05d8*/ 	.word	0x000000c0
        /*05dc*/ 	.short	0x010a
        /*05de*/ 	.byte	0xff
	.zero		1


	//   ....[79]....
        /*05e0*/ 	.word	0x00003e50
        /*05e4*/ 	.word	0x00000000
        /*05e8*/ 	.word	0x00000000
        /*05ec*/ 	.short	0x0101
        /*05ee*/ 	.byte	0xff
	.zero		1


	//   ....[80]....
        /*05f0*/ 	.word	0x00004170
        /*05f4*/ 	.word	0x000000ff
        /*05f8*/ 	.word	0x000000b8
        /*05fc*/ 	.short	0x010a
        /*05fe*/ 	.byte	0x06
	.zero		1


	//   ....[81]....
        /*0600*/ 	.word	0x00004390
        /*0604*/ 	.word	0x000000ff
        /*0608*/ 	.word	0x00000098
        /*060c*/ 	.short	0x010a
        /*060e*/ 	.byte	0x0f
	.zero		1


	//   ....[82]....
        /*0610*/ 	.word	0x00004590
        /*0614*/ 	.word	0x000000ff
        /*0618*/ 	.word	0x00000080
        /*061c*/ 	.short	0x010b
        /*061e*/ 	.byte	0x0f
	.zero		1


	//   ....[83]....
        /*0620*/ 	.word	0x000045e0
        /*0624*/ 	.word	0x000000ff
        /*0628*/ 	.word	0x00000000
        /*062c*/ 	.short	0x0101
        /*062e*/ 	.byte	0x10
	.zero		1


	//   ....[84]....
        /*0630*/ 	.word	0x00004620
        /*0634*/ 	.word	0x000000ff
        /*0638*/ 	.word	0x00000098
        /*063c*/ 	.short	0x010a
        /*063e*/ 	.byte	0x07
	.zero		1


	//   ....[85]....
        /*0640*/ 	.word	0x00004860
        /*0644*/ 	.word	0x000000ff
        /*0648*/ 	.word	0x00000080
        /*064c*/ 	.short	0x010b
        /*064e*/ 	.byte	0x07
	.zero		1


	//   ....[86]....
        /*0650*/ 	.word	0x000048d0
        /*0654*/ 	.word	0x000000ff
        /*0658*/ 	.word	0x00000000
        /*065c*/ 	.short	0x0101
        /*065e*/ 	.byte	0x0f
	.zero		1


	//   ....[87]....
        /*0660*/ 	.word	0x00004920
        /*0664*/ 	.word	0x000000ff
        /*0668*/ 	.word	0x00000000
        /*066c*/ 	.short	0x010a
        /*066e*/ 	.byte	0x04
	.zero		1


	//   ....[88]....
        /*0670*/ 	.word	0x000049b0
        /*0674*/ 	.word	0x000000ff
        /*0678*/ 	.word	0x00000000
        /*067c*/ 	.short	0x010a
        /*067e*/ 	.byte	0x04
	.zero		1


	//   ....[89]....
        /*0680*/ 	.word	0x00004a50
        /*0684*/ 	.word	0x00000000
        /*0688*/ 	.word	0x00000000
        /*068c*/ 	.short	0x010a
        /*068e*/ 	.byte	0xff
	.zero		1


	//   ....[90]....
        /*0690*/ 	.word	0x00004e00
        /*0694*/ 	.word	0x00000000
        /*0698*/ 	.word	0x000000c0
        /*069c*/ 	.short	0x010a
        /*069e*/ 	.byte	0xff
	.zero		1


	//   ....[91]....
        /*06a0*/ 	.word	0x00004f10
        /*06a4*/ 	.word	0x00000000
        /*06a8*/ 	.word	0x00000000
        /*06ac*/ 	.short	0x0101
        /*06ae*/ 	.byte	0xff
	.zero		1


	//   ....[92]....
        /*06b0*/ 	.word	0x000059e0
        /*06b4*/ 	.word	0x00000000
        /*06b8*/ 	.word	0x00000080
        /*06bc*/ 	.short	0x010a
        /*06be*/ 	.byte	0xff
	.zero		1


	//   ....[93]....
        /*06c0*/ 	.word	0x00005bb0
        /*06c4*/ 	.word	0x00000045
        /*06c8*/ 	.word	0x000000e0
        /*06cc*/ 	.short	0x010a
        /*06ce*/ 	.byte	0xff
	.zero		1


	//   ....[94]....
        /*06d0*/ 	.word	0x00005cb0
        /*06d4*/ 	.word	0x00000000
        /*06d8*/ 	.word	0x00000080
        /*06dc*/ 	.short	0x010a
        /*06de*/ 	.byte	0xff
	.zero		1


	//   ....[95]....
        /*06e0*/ 	.word	0x00005de0
        /*06e4*/ 	.word	0x00000045
        /*06e8*/ 	.word	0x000000e0
        /*06ec*/ 	.short	0x010a
        /*06ee*/ 	.byte	0xff
	.zero		1


	//   ....[96]....
        /*06f0*/ 	.word	0x000068f0
        /*06f4*/ 	.word	0x00000000
        /*06f8*/ 	.word	0x00000000
        /*06fc*/ 	.short	0x0101
        /*06fe*/ 	.byte	0xff
	.zero		1


	//   ....[97]....
        /*0700*/ 	.word	0x00006900
        /*0704*/ 	.word	0x00000003
        /*0708*/ 	.word	0x00000080
        /*070c*/ 	.short	0x010a
        /*070e*/ 	.byte	0xff
	.zero		1


	//   ....[98]....
        /*0710*/ 	.word	0x000069d0
        /*0714*/ 	.word	0x00000003
        /*0718*/ 	.word	0x00000080
        /*071c*/ 	.short	0x010a
        /*071e*/ 	.byte	0xff
	.zero		1


	//   ....[99]....
        /*0720*/ 	.word	0x00006d20
        /*0724*/ 	.word	0x000000ff
        /*0728*/ 	.word	0x00000000
        /*072c*/ 	.short	0x0101
        /*072e*/ 	.byte	0x05
	.zero		1


	//   ....[100]....
        /*0730*/ 	.word	0x00007670
        /*0734*/ 	.word	0x00000000
        /*0738*/ 	.word	0x00000000
        /*073c*/ 	.short	0x0101
        /*073e*/ 	.byte	0xff
	.zero		1


	//   ....[101]....
        /*0740*/ 	.word	0x00007900
        /*0744*/ 	.word	0x000000ff
        /*0748*/ 	.word	0x00000000
        /*074c*/ 	.short	0x0101
        /*074e*/ 	.byte	0x04
	.zero		1


	//   ....[102]....
        /*0750*/ 	.word	0x00007920
        /*0754*/ 	.word	0x00000002
        /*0758*/ 	.word	0x00000130
        /*075c*/ 	.short	0x010a
        /*075e*/ 	.byte	0xff
	.zero		1


	//   ....[103]....
        /*0760*/ 	.word	0x00007980
        /*0764*/ 	.word	0x00000002
        /*0768*/ 	.word	0x00000040
        /*076c*/ 	.short	0x010a
        /*076e*/ 	.byte	0xff
	.zero		1


	//   ....[104]....
        /*0770*/ 	.word	0x000079e0
        /*0774*/ 	.word	0x00000002
        /*0778*/ 	.word	0x00000040
        /*077c*/ 	.short	0x010a
        /*077e*/ 	.byte	0xff
	.zero		1


	//   ....[105]....
        /*0780*/ 	.word	0x00007a30
        /*0784*/ 	.word	0x00000002
        /*0788*/ 	.word	0x000000c0
        /*078c*/ 	.short	0x010a
        /*078e*/ 	.byte	0xff
	.zero		1


	//   ....[106]....
        /*0790*/ 	.word	0x00007a90
        /*0794*/ 	.word	0x00000000
        /*0798*/ 	.word	0x00000000
        /*079c*/ 	.short	0x010a
        /*079e*/ 	.byte	0xff
	.zero		1


	//   ....[107]....
        /*07a0*/ 	.word	0x00007af0
        /*07a4*/ 	.word	0x00000000
        /*07a8*/ 	.word	0x00000000
        /*07ac*/ 	.short	0x010a
        /*07ae*/ 	.byte	0xff
	.zero		1


	//   ....[108]....
        /*07b0*/ 	.word	0x00007b50
        /*07b4*/ 	.word	0x00000000
        /*07b8*/ 	.word	0x00000000
        /*07bc*/ 	.short	0x010a
        /*07be*/ 	.byte	0xff
	.zero		1


	//   ....[109]....
        /*07c0*/ 	.word	0x00007bb0
        /*07c4*/ 	.word	0x00000000
        /*07c8*/ 	.word	0x00000000
        /*07cc*/ 	.short	0x010a
        /*07ce*/ 	.byte	0xff
	.zero		1


	//   ....[110]....
        /*07d0*/ 	.word	0x00007c10
        /*07d4*/ 	.word	0x00000000
        /*07d8*/ 	.word	0x00000000
        /*07dc*/ 	.short	0x010a
        /*07de*/ 	.byte	0xff
	.zero		1


	//   ....[111]....
        /*07e0*/ 	.word	0x00007c70
        /*07e4*/ 	.word	0x00000000
        /*07e8*/ 	.word	0x00000000
        /*07ec*/ 	.short	0x010a
        /*07ee*/ 	.byte	0xff
	.zero		1


	//   ....[112]....
        /*07f0*/ 	.word	0x00007cd0
        /*07f4*/ 	.word	0x00000000
        /*07f8*/ 	.word	0x00000000
        /*07fc*/ 	.short	0x010a
        /*07fe*/ 	.byte	0xff
	.zero		1


	//   ....[113]....
        /*0800*/ 	.word	0x00007d20
        /*0804*/ 	.word	0x00000000
        /*0808*/ 	.word	0x00000120
        /*080c*/ 	.short	0x010a
        /*080e*/ 	.byte	0xff
	.zero		1


	//   ....[114]....
        /*0810*/ 	.word	0x00007d80
        /*0814*/ 	.word	0x00000000
        /*0818*/ 	.word	0x000000d0
        /*081c*/ 	.short	0x010a
        /*081e*/ 	.byte	0xff
	.zero		1


	//   ....[115]....
        /*0820*/ 	.word	0x00007dd0
        /*0824*/ 	.word	0x00000000
        /*0828*/ 	.word	0x000000c0
        /*082c*/ 	.short	0x010a
        /*082e*/ 	.byte	0xff
	.zero		1


	//   ....[116]....
        /*0830*/ 	.word	0x00007e30
        /*0834*/ 	.word	0x00000000
        /*0838*/ 	.word	0x000000d0
        /*083c*/ 	.short	0x010a
        /*083e*/ 	.byte	0xff
	.zero		1


	//   ....[117]....
        /*0840*/ 	.word	0x00007e80
        /*0844*/ 	.word	0x00000000
        /*0848*/ 	.word	0x000000c0
        /*084c*/ 	.short	0x010a
        /*084e*/ 	.byte	0xff
	.zero		1


	//   ....[118]....
        /*0850*/ 	.word	0x00007ee0
        /*0854*/ 	.word	0x00000002
        /*0858*/ 	.word	0x00000100
        /*085c*/ 	.short	0x010a
        /*085e*/ 	.byte	0xff
	.zero		1


	//   ....[119]....
        /*0860*/ 	.word	0x00007f40
        /*0864*/ 	.word	0x00000000
        /*0868*/ 	.word	0x00000000
        /*086c*/ 	.short	0x010a
        /*086e*/ 	.byte	0xff
	.zero		1


	//   ....[120]....
        /*0870*/ 	.word	0x00007fa0
        /*0874*/ 	.word	0x00000000
        /*0878*/ 	.word	0x00000000
        /*087c*/ 	.short	0x010a
        /*087e*/ 	.byte	0xff
	.zero		1


	//   ....[121]....
        /*0880*/ 	.word	0x00008000
        /*0884*/ 	.word	0x00000000
        /*0888*/ 	.word	0x00000000
        /*088c*/ 	.short	0x010a
        /*088e*/ 	.byte	0xff
	.zero		1


	//   ....[122]....
        /*0890*/ 	.word	0x00008060
        /*0894*/ 	.word	0x00000000
        /*0898*/ 	.word	0x00000000
        /*089c*/ 	.short	0x010a
        /*089e*/ 	.byte	0xff
	.zero		1


	//   ....[123]....
        /*08a0*/ 	.word	0x000080c0
        /*08a4*/ 	.word	0x00000000
        /*08a8*/ 	.word	0x00000000
        /*08ac*/ 	.short	0x010a
        /*08ae*/ 	.byte	0xff
	.zero		1


	//   ....[124]....
        /*08b0*/ 	.word	0x00008110
        /*08b4*/ 	.word	0x00000000
        /*08b8*/ 	.word	0x000000c0
        /*08bc*/ 	.short	0x010a
        /*08be*/ 	.byte	0xff
	.zero		1


	//   ....[125]....
        /*08c0*/ 	.word	0x00008170
        /*08c4*/ 	.word	0x00000000
        /*08c8*/ 	.word	0x000000b8
        /*08cc*/ 	.short	0x010a
        /*08ce*/ 	.byte	0xff
	.zero		1


	//   ....[126]....
        /*08d0*/ 	.word	0x000081d0
        /*08d4*/ 	.word	0x00000000
        /*08d8*/ 	.word	0x00000098
        /*08dc*/ 	.short	0x010a
        /*08de*/ 	.byte	0xff
	.zero		1


	//   ....[127]....
        /*08e0*/ 	.word	0x00008230
        /*08e4*/ 	.word	0x00000000
        /*08e8*/ 	.word	0x00000098
        /*08ec*/ 	.short	0x010a
        /*08ee*/ 	.byte	0xff
	.zero		1


	//   ....[128]....
        /*08f0*/ 	.word	0x00008290
        /*08f4*/ 	.word	0x00000000
        /*08f8*/ 	.word	0x00000000
        /*08fc*/ 	.short	0x010a
        /*08fe*/ 	.byte	0xff
	.zero		1


	//   ....[129]....
        /*0900*/ 	.word	0x000082f0
        /*0904*/ 	.word	0x00000000
        /*0908*/ 	.word	0x00000000
        /*090c*/ 	.short	0x010a
        /*090e*/ 	.byte	0xff
	.zero		1


	//   ....[130]....
        /*0910*/ 	.word	0x00008340
        /*0914*/ 	.word	0x00000000
        /*0918*/ 	.word	0x000000c0
        /*091c*/ 	.short	0x010a
        /*091e*/ 	.byte	0xff
	.zero		1


	//   ....[131]....
        /*0920*/ 	.word	0x00008390
        /*0924*/ 	.word	0x00000000
        /*0928*/ 	.word	0x00000080
        /*092c*/ 	.short	0x010a
        /*092e*/ 	.byte	0xff
	.zero		1


	//   ....[132]....
        /*0930*/ 	.word	0x000083e0
        /*0934*/ 	.word	0x00000045
        /*0938*/ 	.word	0x000000e0
        /*093c*/ 	.short	0x010a
        /*093e*/ 	.byte	0xff
	.zero		1


	//   ....[133]....
        /*0940*/ 	.word	0x00008430
        /*0944*/ 	.word	0x00000003
        /*0948*/ 	.word	0x00000080
        /*094c*/ 	.short	0x010a
        /*094e*/ 	.byte	0xff
	.zero		1


	//----- nvinfo : EIATTR_NUM_MBARRIERS
	.align		4
.L_47:
        /*0950*/ 	.byte	0x03, 0x38
        /*0952*/ 	.short	0x0028


	//----- nvinfo : EIATTR_EXIT_INSTR_OFFSETS
	.align		4
        /*0954*/ 	.byte	0x04, 0x1c
        /*0956*/ 	.short	(.L_49 - .L_48)


	//   ....[0]....
.L_48:
        /*0958*/ 	.word	0x00002760


	//   ....[1]....
        /*095c*/ 	.word	0x00002c50


	//   ....[2]....
        /*0960*/ 	.word	0x00002cb0


	//   ....[3]....
        /*0964*/ 	.word	0x00003bb0


	//   ....[4]....
        /*0968*/ 	.word	0x00004a80


	//   ....[5]....
        /*096c*/ 	.word	0x00004ac0


	//   ....[6]....
        /*0970*/ 	.word	0x00007800


	//   ....[7]....
        /*0974*/ 	.word	0x00007870


	//   ....[8]....
        /*0978*/ 	.word	0x000078a0


	//   ....[9]....
        /*097c*/ 	.word	0x00007910


	//----- nvinfo : EIATTR_MAX_THREADS
	.align		4
.L_49:
        /*0980*/ 	.byte	0x04, 0x05
        /*0982*/ 	.short	(.L_51 - .L_50)
.L_50:
        /*0984*/ 	.word	0x00000100
        /*0988*/ 	.word	0x00000001
        /*098c*/ 	.word	0x00000001


	//----- nvinfo : EIATTR_CRS_STACK_SIZE
	.align		4
.L_51:
        /*0990*/ 	.byte	0x04, 0x1e
        /*0992*/ 	.short	(.L_53 - .L_52)
.L_52:
        /*0994*/ 	.word	0x00000000


	//----- nvinfo : EIATTR_CBANK_PARAM_SIZE
	.align		4
.L_53:
        /*0998*/ 	.byte	0x03, 0x19
        /*099a*/ 	.short	0x0800


	//----- nvinfo : EIATTR_PARAM_CBANK
	.align		4
        /*099c*/ 	.byte	0x04, 0x0a
        /*099e*/ 	.short	(.L_55 - .L_54)
	.align		4
.L_54:
        /*09a0*/ 	.word	index@(.nv.constant0._ZN7cutlass13device_kernelINS_4gemm6kernel13GemmUniversalIN4cute5tupleIJiiiiEEENS1_10collective13CollectiveMmaINS1_35MainloopSm100TmaUmmaWarpSpecializedILi8ELi2ELi4ENS5_IJNS4_1CILi1EEESB_SB_EEEEENS5_IJNSA_ILi128EEENSA_ILi64EEESF_EEENS_6half_tENS5_IJlSB_lEEESH_SI_NS4_8TiledMMAINS4_8MMA_AtomIJNS4_20SM100_MMA_F16BF16_SSISH_SH_fLi128ELi64ELNS4_4UMMA5MajorE0ELSN_0ELNSM_7ScaleInE0ELSO_0EEEEEENS4_6LayoutISC_NS5_IJNSA_ILi0EEESS_SS_EEEEENS5_IJNS4_10UnderscoreESV_SV_EEEEENS4_13SM90_TMA_LOADENS4_14ComposedLayoutINS4_7SwizzleILi3ELi4ELi3EEENS4_18smem_ptr_flag_bitsILi16EEENSR_INS5_IJNSA_ILi8EEESF_EEENS5_IJSF_SB_EEEEEEEvNS4_8identityESY_S18_vS19_EENS_8epilogue10collective18CollectiveEpilogueINS1B_23Sm100TmaWarpSpecializedILi3ELi2ELi32ELb1ELb0EEEJSG_NS5_IJNSR_ISE_SB_EENSR_INSA_ILi32EEESB_EEEEESH_SI_SH_SI_NS1B_6fusion15FusionCallbacksIS1F_NS1K_23LinCombPerRowBiasEltActINS1B_6thread4ReLuESH_fSH_SH_fLi8ELNS_15FloatRoundStyleE2EEESG_S1J_JEEENS4_5SM1004TMEM4LOAD26SM100_TMEM_LOAD_32dp32b32xESY_NSZ_INS10_ILi2ELi4ELi3EEES13_NSR_INS5_IJS14_S1H_EEENS5_IJS1H_SB_EEEEEEENS4_39AutoVectorizingCopyWithAssumedAlignmentILi128EEENS4_14SM90_TMA_STOREES20_S22_S22_EEEvvEEEEvNT_6ParamsE)
        /*09a4*/ 	.short	0x0380
        /*09a6*/ 	.short	0x0800


	//----- nvinfo : EIATTR_SW_WAR
	.align		4
.L_55:
        /*09a8*/ 	.byte	0x04, 0x36
        /*09aa*/ 	.short	(.L_57 - .L_56)
.L_56:
        /*09ac*/ 	.word	0x00000008
.L_57:


//--------------------- .nv.callgraph             --------------------------
	.section	.nv.callgraph,"",@"SHT_CUDA_CALLGRAPH"
	.align	4
	.sectionentsize	8
	.align		4
        /*0000*/ 	.word	0x00000000
	.align		4
        /*0004*/ 	.word	0xffffffff
	.align		4
        /*0008*/ 	.word	index@(_ZN7cutlass13device_kernelINS_4gemm6kernel13GemmUniversalIN4cute5tupleIJiiiiEEENS1_10collective13CollectiveMmaINS1_35MainloopSm100TmaUmmaWarpSpecializedILi8ELi2ELi4ENS5_IJNS4_1CILi1EEESB_SB_EEEEENS5_IJNSA_ILi128EEENSA_ILi64EEESF_EEENS_6half_tENS5_IJlSB_lEEESH_SI_NS4_8TiledMMAINS4_8MMA_AtomIJNS4_20SM100_MMA_F16BF16_SSISH_SH_fLi128ELi64ELNS4_4UMMA5MajorE0ELSN_0ELNSM_7ScaleInE0ELSO_0EEEEEENS4_6LayoutISC_NS5_IJNSA_ILi0EEESS_SS_EEEEENS5_IJNS4_10UnderscoreESV_SV_EEEEENS4_13SM90_TMA_LOADENS4_14ComposedLayoutINS4_7SwizzleILi3ELi4ELi3EEENS4_18smem_ptr_flag_bitsILi16EEENSR_INS5_IJNSA_ILi8EEESF_EEENS5_IJSF_SB_EEEEEEEvNS4_8identityESY_S18_vS19_EENS_8epilogue10collective18CollectiveEpilogueINS1B_23Sm100TmaWarpSpecializedILi3ELi2ELi32ELb1ELb0EEEJSG_NS5_IJNSR_ISE_SB_EENSR_INSA_ILi32EEESB_EEEEESH_SI_SH_SI_NS1B_6fusion15FusionCallbacksIS1F_NS1K_23LinCombPerRowBiasEltActINS1B_6thread4ReLuESH_fSH_SH_fLi8ELNS_15FloatRoundStyleE2EEESG_S1J_JEEENS4_5SM1004TMEM4LOAD26SM100_TMEM_LOAD_32dp32b32xESY_NSZ_INS10_ILi2ELi4ELi3EEES13_NSR_INS5_IJS14_S1H_EEENS5_IJS1H_SB_EEEEEEENS4_39AutoVectorizingCopyWithAssumedAlignmentILi128EEENS4_14SM90_TMA_STOREES20_S22_S22_EEEvvEEEEvNT_6ParamsE)
	.align		4
        /*000c*/ 	.word	index@(__assertfail)
	.align		4
        /*0010*/ 	.word	0x00000000
	.align		4
        /*0014*/ 	.word	0xfffffffe
	.align		4
        /*0018*/ 	.word	0x00000000
	.align		4
        /*001c*/ 	.word	0xfffffffd
	.align		4
        /*0020*/ 	.word	0x00000000
	.align		4
        /*0024*/ 	.word	0xfffffffc


//--------------------- .nv.constant4             --------------------------
	.section	.nv.constant4,"a",@progbits
	.align	8
	.align		8
.nv.constant4:
        /*0000*/ 	.dword	__assertfail
	.align		8
        /*0008*/ 	.dword	__unnamed_1
	.align		8
        /*0010*/ 	.dword	__unnamed_2
	.align		8
        /*0018*/ 	.dword	_ZN39_INTERNAL_a18ad3a5_4_k_cu_cb5e707c_29864cuda3std3__45__cpo5beginE
	.align		8
        /*0020*/ 	.dword	_ZN39_INTERNAL_a18ad3a5_4_k_cu_cb5e707c_29864cuda3std3__45__cpo3endE
	.align		8
        /*0028*/ 	.dword	_ZN39_INTERNAL_a18ad3a5_4_k_cu_cb5e707c_29864cuda3std3__45__cpo6cbeginE
	.align		8
        /*0030*/ 	.dword	_ZN39_INTERNAL_a18ad3a5_4_k_cu_cb5e707c_29864cuda3std3__45__cpo4cendE
	.align		8
        /*0038*/ 	.dword	_ZN39_INTERNAL_a18ad3a5_4_k_cu_cb5e707c_29864cuda3std3__441_GLOBAL__N__a18ad3a5_4_k_cu_cb5e707c_29866ignoreE
	.align		8
        /*0040*/ 	.dword	_ZN39_INTERNAL_a18ad3a5_4_k_cu_cb5e707c_29864cuda3std3__419piecewise_constructE
	.align		8
        /*0048*/ 	.dword	_ZN39_INTERNAL_a18ad3a5_4_k_cu_cb5e707c_29864cuda3std3__48in_placeE
	.align		8
        /*0050*/ 	.dword	_ZN39_INTERNAL_a18ad3a5_4_k_cu_cb5e707c_29864cuda3std6ranges3__45__cpo4swapE
	.align		8
        /*0058*/ 	.dword	_ZN39_INTERNAL_a18ad3a5_4_k_cu_cb5e707c_29864cuda3std6ranges3__45__cpo9iter_moveE
	.align		8
        /*0060*/ 	.dword	_ZN39_INTERNAL_a18ad3a5_4_k_cu_cb5e707c_29864cute7productE
	.align		8
        /*0068*/ 	.dword	_ZN39_INTERNAL_a18ad3a5_4_k_cu_cb5e707c_29864cute1_E
	.align		8
        /*0070*/ 	.dword	$str$25
	.align		8
        /*0078*/ 	.dword	$str$26
	.align		8
        /*0080*/ 	.dword	$str$27
	.align		8
        /*0088*/ 	.dword	$str$28


//--------------------- .text._ZN7cutlass13device_kernelINS_4gemm6kernel13GemmUniversalIN4cute5tupleIJiiiiEEENS1_10collective13CollectiveMmaINS1_35MainloopSm100TmaUmmaWarpSpecializedILi8ELi2ELi4ENS5_IJNS4_1CILi1EEESB_SB_EEEEENS5_IJNSA_ILi128EEENSA_ILi64EEESF_EEENS_6half_tENS5_IJlSB_lEEESH_SI_NS4_8TiledMMAINS4_8MMA_AtomIJNS4_20SM100_MMA_F16BF16_SSISH_SH_fLi128ELi64ELNS4_4UMMA5MajorE0ELSN_0ELNSM_7ScaleInE0ELSO_0EEEEEENS4_6LayoutISC_NS5_IJNSA_ILi0EEESS_SS_EEEEENS5_IJNS4_10UnderscoreESV_SV_EEEEENS4_13SM90_TMA_LOADENS4_14ComposedLayoutINS4_7SwizzleILi3ELi4ELi3EEENS4_18smem_ptr_flag_bitsILi16EEENSR_INS5_IJNSA_ILi8EEESF_EEENS5_IJSF_SB_EEEEEEEvNS4_8identityESY_S18_vS19_EENS_8epilogue10collective18CollectiveEpilogueINS1B_23Sm100TmaWarpSpecializedILi3ELi2ELi32ELb1ELb0EEEJSG_NS5_IJNSR_ISE_SB_EENSR_INSA_ILi32EEESB_EEEEESH_SI_SH_SI_NS1B_6fusion15FusionCallbacksIS1F_NS1K_23LinCombPerRowBiasEltActINS1B_6thread4ReLuESH_fSH_SH_fLi8ELNS_15FloatRoundStyleE2EEESG_S1J_JEEENS4_5SM1004TMEM4LOAD26SM100_TMEM_LOAD_32dp32b32xESY_NSZ_INS10_ILi2ELi4ELi3EEES13_NSR_INS5_IJS14_S1H_EEENS5_IJS1H_SB_EEEEEEENS4_39AutoVectorizingCopyWithAssumedAlignmentILi128EEENS4_14SM90_TMA_STOREES20_S22_S22_EEEvvEEEEvNT_6ParamsE --------------------------
	.section	.text._ZN7cutlass13device_kernelINS_4gemm6kernel13GemmUniversalIN4cute5tupleIJiiiiEEENS1_10collective13CollectiveMmaINS1_35MainloopSm100TmaUmmaWarpSpecializedILi8ELi2ELi4ENS5_IJNS4_1CILi1EEESB_SB_EEEEENS5_IJNSA_ILi128EEENSA_ILi64EEESF_EEENS_6half_tENS5_IJlSB_lEEESH_SI_NS4_8TiledMMAINS4_8MMA_AtomIJNS4_20SM100_MMA_F16BF16_SSISH_SH_fLi128ELi64ELNS4_4UMMA5MajorE0ELSN_0ELNSM_7ScaleInE0ELSO_0EEEEEENS4_6LayoutISC_NS5_IJNSA_ILi0EEESS_SS_EEEEENS5_IJNS4_10UnderscoreESV_SV_EEEEENS4_13SM90_TMA_LOADENS4_14ComposedLayoutINS4_7SwizzleILi3ELi4ELi3EEENS4_18smem_ptr_flag_bitsILi16EEENSR_INS5_IJNSA_ILi8EEESF_EEENS5_IJSF_SB_EEEEEEEvNS4_8identityESY_S18_vS19_EENS_8epilogue10collective18CollectiveEpilogueINS1B_23Sm100TmaWarpSpecializedILi3ELi2ELi32ELb1ELb0EEEJSG_NS5_IJNSR_ISE_SB_EENSR_INSA_ILi32EEESB_EEEEESH_SI_SH_SI_NS1B_6fusion15FusionCallbacksIS1F_NS1K_23LinCombPerRowBiasEltActINS1B_6thread4ReLuESH_fSH_SH_fLi8ELNS_15FloatRoundStyleE2EEESG_S1J_JEEENS4_5SM1004TMEM4LOAD26SM100_TMEM_LOAD_32dp32b32xESY_NSZ_INS10_ILi2ELi4ELi3EEES13_NSR_INS5_IJS14_S1H_EEENS5_IJS1H_SB_EEEEEEENS4_39AutoVectorizingCopyWithAssumedAlignmentILi128EEENS4_14SM90_TMA_STOREES20_S22_S22_EEEvvEEEEvNT_6ParamsE,"ax",@progbits
	.align	128
.text._ZN7cutlass13device_kernelINS_4gemm6kernel13GemmUniversalIN4cute5tupleIJiiiiEEENS1_10collective13CollectiveMmaINS1_35MainloopSm100TmaUmmaWarpSpecializedILi8ELi2ELi4ENS5_IJNS4_1CILi1EEESB_SB_EEEEENS5_IJNSA_ILi128EEENSA_ILi64EEESF_EEENS_6half_tENS5_IJlSB_lEEESH_SI_NS4_8TiledMMAINS4_8MMA_AtomIJNS4_20SM100_MMA_F16BF16_SSISH_SH_fLi128ELi64ELNS4_4UMMA5MajorE0ELSN_0ELNSM_7ScaleInE0ELSO_0EEEEEENS4_6LayoutISC_NS5_IJNSA_ILi0EEESS_SS_EEEEENS5_IJNS4_10UnderscoreESV_SV_EEEEENS4_13SM90_TMA_LOADENS4_14ComposedLayoutINS4_7SwizzleILi3ELi4ELi3EEENS4_18smem_ptr_flag_bitsILi16EEENSR_INS5_IJNSA_ILi8EEESF_EEENS5_IJSF_SB_EEEEEEEvNS4_8identityESY_S18_vS19_EENS_8epilogue10collective18CollectiveEpilogueINS1B_23Sm100TmaWarpSpecializedILi3ELi2ELi32ELb1ELb0EEEJSG_NS5_IJNSR_ISE_SB_EENSR_INSA_ILi32EEESB_EEEEESH_SI_SH_SI_NS1B_6fusion15FusionCallbacksIS1F_NS1K_23LinCombPerRowBiasEltActINS1B_6thread4ReLuESH_fSH_SH_fLi8ELNS_15FloatRoundStyleE2EEESG_S1J_JEEENS4_5SM1004TMEM4LOAD26SM100_TMEM_LOAD_32dp32b32xESY_NSZ_INS10_ILi2ELi4ELi3EEES13_NSR_INS5_IJS14_S1H_EEENS5_IJS1H_SB_EEEEEEENS4_39AutoVectorizingCopyWithAssumedAlignmentILi128EEENS4_14SM90_TMA_STOREES20_S22_S22_EEEvvEEEEvNT_6ParamsE:
        .type           _ZN7cutlass13device_kernelINS_4gemm6kernel13GemmUniversalIN4cute5tupleIJiiiiEEENS1_10collective13CollectiveMmaINS1_35MainloopSm100TmaUmmaWarpSpecializedILi8ELi2ELi4ENS5_IJNS4_1CILi1EEESB_SB_EEEEENS5_IJNSA_ILi128EEENSA_ILi64EEESF_EEENS_6half_tENS5_IJlSB_lEEESH_SI_NS4_8TiledMMAINS4_8MMA_AtomIJNS4_20SM100_MMA_F16BF16_SSISH_SH_fLi128ELi64ELNS4_4UMMA5MajorE0ELSN_0ELNSM_7ScaleInE0ELSO_0EEEEEENS4_6LayoutISC_NS5_IJNSA_ILi0EEESS_SS_EEEEENS5_IJNS4_10UnderscoreESV_SV_EEEEENS4_13SM90_TMA_LOADENS4_14ComposedLayoutINS4_7SwizzleILi3ELi4ELi3EEENS4_18smem_ptr_flag_bitsILi16EEENSR_INS5_IJNSA_ILi8EEESF_EEENS5_IJSF_SB_EEEEEEEvNS4_8identityESY_S18_vS19_EENS_8epilogue10collective18CollectiveEpilogueINS1B_23Sm100TmaWarpSpecializedILi3ELi2ELi32ELb1ELb0EEEJSG_NS5_IJNSR_ISE_SB_EENSR_INSA_ILi32EEESB_EEEEESH_SI_SH_SI_NS1B_6fusion15FusionCallbacksIS1F_NS1K_23LinCombPerRowBiasEltActINS1B_6thread4ReLuESH_fSH_SH_fLi8ELNS_15FloatRoundStyleE2EEESG_S1J_JEEENS4_5SM1004TMEM4LOAD26SM100_TMEM_LOAD_32dp32b32xESY_NSZ_INS10_ILi2ELi4ELi3EEES13_NSR_INS5_IJS14_S1H_EEENS5_IJS1H_SB_EEEEEEENS4_39AutoVectorizingCopyWithAssumedAlignmentILi128EEENS4_14SM90_TMA_STOREES20_S22_S22_EEEvvEEEEvNT_6ParamsE,@function
        .size           _ZN7cutlass13device_kernelINS_4gemm6kernel13GemmUniversalIN4cute5tupleIJiiiiEEENS1_10collective13CollectiveMmaINS1_35MainloopSm100TmaUmmaWarpSpecializedILi8ELi2ELi4ENS5_IJNS4_1CILi1EEESB_SB_EEEEENS5_IJNSA_ILi128EEENSA_ILi64EEESF_EEENS_6half_tENS5_IJlSB_lEEESH_SI_NS4_8TiledMMAINS4_8MMA_AtomIJNS4_20SM100_MMA_F16BF16_SSISH_SH_fLi128ELi64ELNS4_4UMMA5MajorE0ELSN_0ELNSM_7ScaleInE0ELSO_0EEEEEENS4_6LayoutISC_NS5_IJNSA_ILi0EEESS_SS_EEEEENS5_IJNS4_10UnderscoreESV_SV_EEEEENS4_13SM90_TMA_LOADENS4_14ComposedLayoutINS4_7SwizzleILi3ELi4ELi3EEENS4_18smem_ptr_flag_bitsILi16EEENSR_INS5_IJNSA_ILi8EEESF_EEENS5_IJSF_SB_EEEEEEEvNS4_8identityESY_S18_vS19_EENS_8epilogue10collective18CollectiveEpilogueINS1B_23Sm100TmaWarpSpecializedILi3ELi2ELi32ELb1ELb0EEEJSG_NS5_IJNSR_ISE_SB_EENSR_INSA_ILi32EEESB_EEEEESH_SI_SH_SI_NS1B_6fusion15FusionCallbacksIS1F_NS1K_23LinCombPerRowBiasEltActINS1B_6thread4ReLuESH_fSH_SH_fLi8ELNS_15FloatRoundStyleE2EEESG_S1J_JEEENS4_5SM1004TMEM4LOAD26SM100_TMEM_LOAD_32dp32b32xESY_NSZ_INS10_ILi2ELi4ELi3EEES13_NSR_INS5_IJS14_S1H_EEENS5_IJS1H_SB_EEEEEEENS4_39AutoVectorizingCopyWithAssumedAlignmentILi128EEENS4_14SM90_TMA_STOREES20_S22_S22_EEEvvEEEEvNT_6ParamsE,(.L_x_168 - _ZN7cutlass13device_kernelINS_4gemm6kernel13GemmUniversalIN4cute5tupleIJiiiiEEENS1_10collective13CollectiveMmaINS1_35MainloopSm100TmaUmmaWarpSpecializedILi8ELi2ELi4ENS5_IJNS4_1CILi1EEESB_SB_EEEEENS5_IJNSA_ILi128EEENSA_ILi64EEESF_EEENS_6half_tENS5_IJlSB_lEEESH_SI_NS4_8TiledMMAINS4_8MMA_AtomIJNS4_20SM100_MMA_F16BF16_SSISH_SH_fLi128ELi64ELNS4_4UMMA5MajorE0ELSN_0ELNSM_7ScaleInE0ELSO_0EEEEEENS4_6LayoutISC_NS5_IJNSA_ILi0EEESS_SS_EEEEENS5_IJNS4_10UnderscoreESV_SV_EEEEENS4_13SM90_TMA_LOADENS4_14ComposedLayoutINS4_7SwizzleILi3ELi4ELi3EEENS4_18smem_ptr_flag_bitsILi16EEENSR_INS5_IJNSA_ILi8EEESF_EEENS5_IJSF_SB_EEEEEEEvNS4_8identityESY_S18_vS19_EENS_8epilogue10collective18CollectiveEpilogueINS1B_23Sm100TmaWarpSpecializedILi3ELi2ELi32ELb1ELb0EEEJSG_NS5_IJNSR_ISE_SB_EENSR_INSA_ILi32EEESB_EEEEESH_SI_SH_SI_NS1B_6fusion15FusionCallbacksIS1F_NS1K_23LinCombPerRowBiasEltActINS1B_6thread4ReLuESH_fSH_SH_fLi8ELNS_15FloatRoundStyleE2EEESG_S1J_JEEENS4_5SM1004TMEM4LOAD26SM100_TMEM_LOAD_32dp32b32xESY_NSZ_INS10_ILi2ELi4ELi3EEES13_NSR_INS5_IJS14_S1H_EEENS5_IJS1H_SB_EEEEEEENS4_39AutoVectorizingCopyWithAssumedAlignmentILi128EEENS4_14SM90_TMA_STOREES20_S22_S22_EEEvvEEEEvNT_6ParamsE)
        .other          _ZN7cutlass13device_kernelINS_4gemm6kernel13GemmUniversalIN4cute5tupleIJiiiiEEENS1_10collective13CollectiveMmaINS1_35MainloopSm100TmaUmmaWarpSpecializedILi8ELi2ELi4ENS5_IJNS4_1CILi1EEESB_SB_EEEEENS5_IJNSA_ILi128EEENSA_ILi64EEESF_EEENS_6half_tENS5_IJlSB_lEEESH_SI_NS4_8TiledMMAINS4_8MMA_AtomIJNS4_20SM100_MMA_F16BF16_SSISH_SH_fLi128ELi64ELNS4_4UMMA5MajorE0ELSN_0ELNSM_7ScaleInE0ELSO_0EEEEEENS4_6LayoutISC_NS5_IJNSA_ILi0EEESS_SS_EEEEENS5_IJNS4_10UnderscoreESV_SV_EEEEENS4_13SM90_TMA_LOADENS4_14ComposedLayoutINS4_7SwizzleILi3ELi4ELi3EEENS4_18smem_ptr_flag_bitsILi16EEENSR_INS5_IJNSA_ILi8EEESF_EEENS5_IJSF_SB_EEEEEEEvNS4_8identityESY_S18_vS19_EENS_8epilogue10collective18CollectiveEpilogueINS1B_23Sm100TmaWarpSpecializedILi3ELi2ELi32ELb1ELb0EEEJSG_NS5_IJNSR_ISE_SB_EENSR_INSA_ILi32EEESB_EEEEESH_SI_SH_SI_NS1B_6fusion15FusionCallbacksIS1F_NS1K_23LinCombPerRowBiasEltActINS1B_6thread4ReLuESH_fSH_SH_fLi8ELNS_15FloatRoundStyleE2EEESG_S1J_JEEENS4_5SM1004TMEM4LOAD26SM100_TMEM_LOAD_32dp32b32xESY_NSZ_INS10_ILi2ELi4ELi3EEES13_NSR_INS5_IJS14_S1H_EEENS5_IJS1H_SB_EEEEEEENS4_39AutoVectorizingCopyWithAssumedAlignmentILi128EEENS4_14SM90_TMA_STOREES20_S22_S22_EEEvvEEEEvNT_6ParamsE,@"STO_CUDA_ENTRY STV_DEFAULT"
_ZN7cutlass13device_kernelINS_4gemm6kernel13GemmUniversalIN4cute5tupleIJiiiiEEENS1_10collective13CollectiveMmaINS1_35MainloopSm100TmaUmmaWarpSpecializedILi8ELi2ELi4ENS5_IJNS4_1CILi1EEESB_SB_EEEEENS5_IJNSA_ILi128EEENSA_ILi64EEESF_EEENS_6half_tENS5_IJlSB_lEEESH_SI_NS4_8TiledMMAINS4_8MMA_AtomIJNS4_20SM100_MMA_F16BF16_SSISH_SH_fLi128ELi64ELNS4_4UMMA5MajorE0ELSN_0ELNSM_7ScaleInE0ELSO_0EEEEEENS4_6LayoutISC_NS5_IJNSA_ILi0EEESS_SS_EEEEENS5_IJNS4_10UnderscoreESV_SV_EEEEENS4_13SM90_TMA_LOADENS4_14ComposedLayoutINS4_7SwizzleILi3ELi4ELi3EEENS4_18smem_ptr_flag_bitsILi16EEENSR_INS5_IJNSA_ILi8EEESF_EEENS5_IJSF_SB_EEEEEEEvNS4_8identityESY_S18_vS19_EENS_8epilogue10collective18CollectiveEpilogueINS1B_23Sm100TmaWarpSpecializedILi3ELi2ELi32ELb1ELb0EEEJSG_NS5_IJNSR_ISE_SB_EENSR_INSA_ILi32EEESB_EEEEESH_SI_SH_SI_NS1B_6fusion15FusionCallbacksIS1F_NS1K_23LinCombPerRowBiasEltActINS1B_6thread4ReLuESH_fSH_SH_fLi8ELNS_15FloatRoundStyleE2EEESG_S1J_JEEENS4_5SM1004TMEM4LOAD26SM100_TMEM_LOAD_32dp32b32xESY_NSZ_INS10_ILi2ELi4ELi3EEES13_NSR_INS5_IJS14_S1H_EEENS5_IJS1H_SB_EEEEEEENS4_39AutoVectorizingCopyWithAssumedAlignmentILi128EEENS4_14SM90_TMA_STOREES20_S22_S22_EEEvvEEEEvNT_6ParamsE:
[----:B------:R-:W1:Y:S01]  /*0000*/  LDC R1, c[0x0][0x37c] ;  /* 0x0000df00ff017b82 */ /* 0x000e620000000800 */
[----:B------:R-:W2:Y:S01]  /*0010*/  S2R R104, SR_TID.X ;  /* 0x0000000000687919 */ /* 0x000ea20000002100 */
[----:B------:R-:W3:Y:S01]  /*0020*/  LDCU.64 UR6, c[0x0][0x890] ;  /* 0x00011200ff0677ac */ /* 0x000ee20008000a00 */
[----:B------:R-:W-:Y:S02]  /*0030*/  PRMT R98, RZ, 0x7610, R98 ;  /* 0x00007610ff627816 */ /* 0x000fe40000000062 */
[----:B------:R-:W-:Y:S01]  /*0040*/  ELECT P5, URZ, PT ;  /* 0x0000000000ff782f */ /* 0x000fe200038a0000 */
[----:B------:R-:W4:Y:S01]  /*0050*/  LDCU.64 UR46, c[0x0][0x358] ;  /* 0x00006b00ff2e77ac */ /* 0x000f220008000a00 */
[----:B---3--:R-:W-:-:S04]  /*0060*/  UISETP.NE.U32.AND UP0, UPT, UR6, URZ, UPT ;  /* 0x000000ff0600728c */ /* 0x008fc8000bf05070 */
[----:B------:R-:W-:Y:S01]  /*0070*/  UISETP.NE.AND.EX UP1, UPT, UR7, URZ, UPT, UP0 ;  /* 0x000000ff0700728c */ /* 0x000fe2000bf25300 */
[----:B--2---:R-:W-:-:S05]  /*0080*/  SHF.R.U32.HI R103, RZ, 0x5, R104 ;  /* 0x00000005ff677819 */ /* 0x004fca0000011668 */
[----:B------:R-:W2:Y:S02]  /*0090*/  SHFL.IDX PT, R0, R103, RZ, 0x1f ;  /* 0x00001fff67007589 */ /* 0x000ea400000e0000 */
[----:B--2---:R-:W-:Y:S01]  /*00a0*/  R2UR UR6, R0 ;  /* 0x00000000000672ca */ /* 0x004fe200000e0000 */
[----:B-1--4-:R-:W-:Y:S05]  /*00b0*/  BRA.U UP1, `(.L_x_0) ;  /* 0x00000001012c7547 */ /* 0x012fea000b800000 */
[----:B------:R-:W1:Y:S02]  /*00c0*/  LDCU.64 UR4, c[0x0][0x888] ;  /* 0x00011100ff0477ac */ /* 0x000e640008000a00 */
[----:B-1----:R-:W-:-:S04]  /*00d0*/  UISETP.NE.U32.AND UP2, UPT, UR4, URZ, UPT ;  /* 0x000000ff0400728c */ /* 0x002fc8000bf45070 */
[----:B------:R-:W-:-:S09]  /*00e0*/  UISETP.NE.AND.EX UP2, UPT, UR5, URZ, UPT, UP2 ;  /* 0x000000ff0500728c */ /* 0x000fd2000bf45320 */
[----:B------:R-:W-:Y:S05]  /*00f0*/  BRA.U !UP2, `(.L_x_1) ;  /* 0x000000010a107547 */ /* 0x000fea000b800000 */
[----:B------:R-:W1:Y:S02]  /*0100*/  LDC.64 R48, c[0x0][0x888] ;  /* 0x00022200ff307b82 */ /* 0x000e640000000a00 */
[----:B-1----:R1:W5:Y:S01]  /*0110*/  LDG.E R48, desc[UR46][R48.64] ;  /* 0x0000002e30307981 */ /* 0x002362000c1e1900 */
[----:B------:R-:W-:Y:S01]  /*0120*/  HFMA2 R98, -RZ, RZ, 0, 5.9604644775390625e-08 ;  /* 0x00000001ff627431 */ /* 0x000fe200000001ff */
[----:B------:R-:W-:Y:S05]  /*0130*/  BRA `(.L_x_0) ;  /* 0x00000000000c7947 */ /* 0x000fea0003800000 */
.L_x_1:
[----:B------:R-:W1:Y:S01]  /*0140*/  LDCU UR4, c[0x0][0x880] ;  /* 0x00011000ff0477ac */ /* 0x000e620008000800 */
[----:B------:R-:W-:Y:S01]  /*0150*/  HFMA2 R98, -RZ, RZ, 0, 5.9604644775390625e-08 ;  /* 0x00000001ff627431 */ /* 0x000fe200000001ff */
[----:B-1----:R-:W-:-:S07]  /*0160*/  MOV R48, UR4 ;  /* 0x0000000400307c02 */ /* 0x002fce0008000f00 */
.L_x_0:
[----:B------:R-:W2:Y:S02]  /*0170*/  LDCU.64 UR4, c[0x0][0x8b0] ;  /* 0x00011600ff0477ac */ /* 0x000ea40008000a00 */
[----:B--2---:R-:W-:-:S04]  /*0180*/  UISETP.NE.U32.AND UP2, UPT, UR4, URZ, UPT ;  /* 0x000000ff0400728c */ /* 0x004fc8000bf45070 */
[----:B------:R-:W-:-:S09]  /*0190*/  UISETP.NE.AND.EX UP2, UPT, UR5, URZ, UPT, UP2 ;  /* 0x000000ff0500728c */ /* 0x000fd2000bf45320 */
[----:B------:R-:W-:Y:S05]  /*01a0*/  BRA.U UP2, `(.L_x_2) ;  /* 0x0000000102247547 */ /* 0x000fea000b800000 */
[----:B------:R-:W2:Y:S02]  /*01b0*/  LDCU.64 UR4, c[0x0][0x8a8] ;  /* 0x00011500ff0477ac */ /* 0x000ea40008000a00 */
[----:B--2---:R-:W-:-:S04]  /*01c0*/  UISETP.NE.U32.AND UP2, UPT, UR4, URZ, UPT ;  /* 0x000000ff0400728c */ /* 0x004fc8000bf45070 */
[----:B------:R-:W-:-:S09]  /*01d0*/  UISETP.NE.AND.EX UP2, UPT, UR5, URZ, UPT, UP2 ;  /* 0x000000ff0500728c */ /* 0x000fd2000bf45320 */
[----:B------:R-:W-:Y:S05]  /*01e0*/  BRA.U !UP2, `(.L_x_3) ;  /* 0x000000010a0c7547 */ /* 0x000fea000b800000 */
[----:B------:R-:W2:Y:S02]  /*01f0*/  LDC.64 R2, c[0x0][0x8a8] ;  /* 0x00022a00ff027b82 */ /* 0x000ea40000000a00 */
[----:B--2---:R2:W5:Y:S01]  /*0200*/  LDG.E R47, desc[UR46][R2.64] ;  /* 0x0000002e022f7981 */ /* 0x004562000c1e1900 */
[----:B------:R-:W-:Y:S05]  /*0210*/  BRA `(.L_x_2) ;  /* 0x0000000000087947 */ /* 0x000fea0003800000 */
.L_x_3:
[----:B------:R-:W2:Y:S02]  /*0220*/  LDCU UR4, c[0x0][0x8a0] ;  /* 0x00011400ff0477ac */ /* 0x000ea40008000800 */
[----:B--2---:R-:W-:Y:S02]  /*0230*/  MOV R47, UR4 ;  /* 0x00000004002f7c02 */ /* 0x004fe40008000f00 */
.L_x_2:
[----:B------:R-:W-:Y:S01]  /*0240*/  IMAD.U32 R0, RZ, RZ, UR6 ;  /* 0x00000006ff007e24 */ /* 0x000fe2000f8e00ff */
[----:B------:R-:W-:Y:S04]  /*0250*/  BSSY.RECONVERGENT B0, `(.L_x_4) ;  /* 0x000000c000007945 */ /* 0x000fe80003800200 */
[C---:B------:R-:W-:Y:S02]  /*0260*/  ISETP.NE.OR P1, PT, R0.reuse, 0x1, !P5 ;  /* 0x000000010000780c */ /* 0x040fe40006f25670 */
[----:B------:R-:W-:-:S11]  /*0270*/  ISETP.NE.OR P0, PT, R0, 0x3, !P5 ;  /* 0x000000030000780c */ /* 0x000fd60006f05670 */
[----:B------:R-:W-:Y:S05]  /*0280*/  @P1 BRA `(.L_x_5) ;  /* 0x0000000000201947 */ /* 0x000fea0003800000 */
[----:B------:R-:W3:Y:S02]  /*0290*/  LDCU.64 UR4, c[0x0][0x348] ;  /* 0x00006900ff0477ac */ /* 0x000ee40008000a00 */
[----:B---3--:R-:W-:Y:S02]  /*02a0*/  UIADD3 UR8, UP3, UPT, UR4, 0x80, URZ ;  /* 0x0000008004087890 */ /* 0x008fe4000ff7e0ff */
[----:B------:R-:W-:Y:S02]  /*02b0*/  UIADD3 UR4, UP2, UPT, UR4, 0x180, URZ ;  /* 0x0000018004047890 */ /* 0x000fe4000ff5e0ff */
[----:B------:R-:W-:Y:S02]  /*02c0*/  UIADD3.X UR9, UPT, UPT, URZ, UR5, URZ, UP3, !UPT ;  /* 0x00000005ff097290 */ /* 0x000fe40009ffe4ff */
[----:B------:R-:W-:-:S07]  /*02d0*/  UIADD3.X UR5, UPT, UPT, URZ, UR5, URZ, UP2, !UPT ;  /* 0x00000005ff057290 */ /* 0x000fce00097fe4ff */
[----:B------:R3:W-:Y:S02]  /*02e0*/  UTMACCTL.PF [UR8] ;  /* 0x00000000080079b9 */ /* 0x0007e40008040000 */
[----:B------:R3:W-:Y:S02]  /*02f0*/  UTMACCTL.PF [UR4] ;  /* 0x00000000040079b9 */ /* 0x0007e40008040000 */
[----:B---3--:R-:W-:Y:S01]  /*0300*/  NOP ;  /* 0x0000000000007918 */ /* 0x008fe20000000000 */
.L_x_5:
[----:B------:R-:W-:Y:S05]  /*0310*/  BSYNC.RECONVERGENT B0 ;  /* 0x0000000000007941 */ /* 0x000fea0003800200 */
.L_x_4:
[----:B------:R-:W-:Y:S04]  /*0320*/  BSSY.RECONVERGENT B0, `(.L_x_6) ;  /* 0x000000a000007945 */ /* 0x000fe80003800200 */
        /* <DEDUP_REMOVED lines=9> */
.L_x_7:
[----:B------:R-:W-:Y:S05]  /*03c0*/  BSYNC.RECONVERGENT B0 ;  /* 0x0000000000007941 */ /* 0x000fea0003800200 */
.L_x_6:
[----:B------:R-:W3:Y:S01]  /*03d0*/  LDCU.64 UR4, c[0x0][0x888] ;  /* 0x00011100ff0477ac */ /* 0x000ee20008000a00 */
[----:B------:R-:W-:Y:S01]  /*03e0*/  PLOP3.LUT P0, PT, PT, PT, UP0, 0x80, 0x8 ;  /* 0x000000000008781c */ /* 0x000fe20003f0f008 */
[----:B------:R-:W-:-:S03]  /*03f0*/  UPLOP3.LUT UP2, UPT, UPT, UPT, UPT, 0x40, 0x4 ;  /* 0x000000000004789c */ /* 0x000fc60003f4e870 */
[----:B------:R-:W-:Y:S01]  /*0400*/  ISETP.NE.AND.EX P0, PT, RZ, UR7, PT, P0 ;  /* 0x00000007ff007c0c */ /* 0x000fe2000bf05300 */
[----:B---3--:R-:W-:-:S04]  /*0410*/  UISETP.NE.U32.AND UP3, UPT, UR4, URZ, UPT ;  /* 0x000000ff0400728c */ /* 0x008fc8000bf65070 */
[----:B------:R-:W-:-:S06]  /*0420*/  UISETP.NE.AND.EX UP3, UPT, UR5, URZ, UPT, UP3 ;  /* 0x000000ff0500728c */ /* 0x000fcc000bf65330 */
[----:B------:R-:W-:-:S13]  /*0430*/  PLOP3.LUT P1, PT, PT, PT, UP3, 0x80, 0x8 ;  /* 0x000000000008781c */ /* 0x000fda0003f2f038 */
[----:B------:R-:W-:Y:S05]  /*0440*/  @P1 BRA P0, `(.L_x_8) ;  /* 0x0000000000141947 */ /* 0x000fea0000000000 */
[----:B------:R-:W-:Y:S01]  /*0450*/  PLOP3.LUT P1, PT, PT, PT, UP1, 0x80, 0x8 ;  /* 0x000000000008781c */ /* 0x000fe20003f2f018 */
[----:B------:R-:W-:-:S12]  /*0460*/  UPLOP3.LUT UP2, UPT, UPT, UPT, UP3, 0x40, 0x4 ;  /* 0x000000000004789c */ /* 0x000fd80003f4e830 */
[----:B-----5:R-:W-:-:S13]  /*0470*/  @!P1 FSETP.EQ.AND P0, PT, R48, RZ, PT ;  /* 0x000000ff3000920b */ /* 0x020fda0003f02000 */
[----:B------:R-:W-:Y:S01]  /*0480*/  @!P1 VOTEU.ANY UP0, P0 ;  /* 0x0000000000ff9886 */ /* 0x000fe20000000100 */
[----:B------:R-:W-:-:S11]  /*0490*/  @!UP1 UPLOP3.LUT UP2, UPT, UPT, UPT, UP0, 0x80, 0x8 ;  /* 0x000000000008989c */ /* 0x000fd60003f4f000 */
.L_x_8:
[----:B--2---:R-:W2:Y:S01]  /*04a0*/  SHFL.IDX PT, R2, R103, RZ, 0x1f ;  /* 0x00001fff67027589 */ /* 0x004ea200000e0000 */
[----:B------:R-:W-:-:S04]  /*04b0*/  UISETP.NE.AND UP0, UPT, UR6, 0x2, UPT ;  /* 0x000000020600788c */ /* 0x000fc8000bf05270 */
[----:B------:R-:W-:Y:S01]  /*04c0*/  USEL UR14, URZ, 0x1, UP0 ;  /* 0x00000001ff0e7887 */ /* 0x000fe20008000000 */
[----:B--2---:R-:W-:-:S13]  /*04d0*/  ISETP.NE.AND P0, PT, R2, RZ, PT ;  /* 0x000000ff0200720c */ /* 0x004fda0003f05270 */
[----:B------:R-:W-:Y:S05]  /*04e0*/  @P0 BRA `(.L_x_9) ;  /* 0x0000000000680947 */ /* 0x000fea0003800000 */
[----:B------:R-:W2:Y:S01]  /*04f0*/  S2UR UR5, SR_CgaCtaId ;  /* 0x00000000000579c3 */ /* 0x000ea20000008800 */
[----:B------:R-:W-:Y:S01]  /*0500*/  UMOV UR7, 0x400 ;  /* 0x0000040000077882 */ /* 0x000fe20000000000 */
[----:B------:R-:W-:Y:S01]  /*0510*/  UMOV UR4, 0x1 ;  /* 0x0000000100047882 */ /* 0x000fe20000000000 */
[----:B------:R-:W-:Y:S01]  /*0520*/  ELECT P0, URZ, PT ;  /* 0x0000000000ff782f */ /* 0x000fe20003800000 */
[----:B------:R-:W-:-:S04]  /*0530*/  UIADD3 UR8, UPT, UPT, -UR4, 0x100000, URZ ;  /* 0x0010000004087890 */ /* 0x000fc8000fffe1ff */
[----:B------:R-:W-:Y:S02]  /*0540*/  USHF.L.U32 UR9, UR8, 0xb, URZ ;  /* 0x0000000b08097899 */ /* 0x000fe400080006ff */
[----:B------:R-:W-:Y:S02]  /*0550*/  USHF.L.U32 UR8, UR8, 0x1, URZ ;  /* 0x0000000108087899 */ /* 0x000fe400080006ff */
[----:B--2---:R-:W-:Y:S01]  /*0560*/  ULEA UR5, UR5, UR7, 0x18 ;  /* 0x0000000705057291 */ /* 0x004fe2000f8ec0ff */
[----:B------:R-:W2:Y:S11]  /*0570*/  FENCE.VIEW.ASYNC.S ;  /* 0x00000000000073c6 */ /* 0x000eb60000000000 */
[----:B--2---:R2:W3:Y:S01]  /*0580*/  SYNCS.EXCH.64 URZ, [UR5], UR8 ;  /* 0x0000000805ff75b2 */ /* 0x0044e20008000100 */
[----:B------:R2:W4:Y:S01]  /*0590*/  SYNCS.EXCH.64 URZ, [UR5+0x40], UR8 ;  /* 0x0000400805ff75b2 */ /* 0x0005220008000100 */
[----:B------:R2:W1:Y:S01]  /*05a0*/  SYNCS.EXCH.64 URZ, [UR5+0x8], UR8 ;  /* 0x0000080805ff75b2 */ /* 0x0004620008000100 */
        /* <DEDUP_REMOVED lines=12> */
[----:B------:R2:W1:Y:S02]  /*0670*/  SYNCS.EXCH.64 URZ, [UR5+0x78], UR8 ;  /* 0x0000780805ff75b2 */ /* 0x0004640008000100 */
[----:B--2---:R-:W-:Y:S01]  /*0680*/  NOP ;  /* 0x0000000000007918 */ /* 0x004fe20000000000 */
.L_x_9:
[----:B------:R-:W2:Y:S01]  /*0690*/  SHFL.IDX PT, R2, R103, RZ, 0x1f ;  /* 0x00001fff67027589 */ /* 0x000ea200000e0000 */
[----:B------:R-:W-:Y:S01]  /*06a0*/  NOP ;  /* 0x0000000000007918 */ /* 0x000fe20000000000 */
[----:B--2---:R-:W-:-:S13]  /*06b0*/  ISETP.NE.AND P0, PT, R2, 0x1, PT ;  /* 0x000000010200780c */ /* 0x004fda0003f05270 */
[----:B------:R-:W-:Y:S05]  /*06c0*/  @P0 BRA `(.L_x_10) ;  /* 0x0000000000500947 */ /* 0x000fea0003800000 */
[----:B------:R-:W2:Y:S01]  /*06d0*/  S2UR UR7, SR_CgaCtaId ;  /* 0x00000000000779c3 */ /* 0x000ea20000008800 */
[----:B------:R-:W-:Y:S01]  /*06e0*/  UMOV UR8, 0x400 ;  /* 0x0000040000087882 */ /* 0x000fe20000000000 */
[----:B------:R-:W-:Y:S01]  /*06f0*/  UMOV UR5, 0x20 ;  /* 0x0000002000057882 */ /* 0x000fe20000000000 */
[----:B------:R-:W-:Y:S01]  /*0700*/  UMOV UR4, 0x80 ;  /* 0x0000008000047882 */ /* 0x000fe20000000000 */
[----:B------:R-:W-:Y:S01]  /*0710*/  ELECT P0, URZ, PT ;  /* 0x0000000000ff782f */ /* 0x000fe20003800000 */
[----:B--2---:R-:W-:Y:S02]  /*0720*/  ULEA UR7, UR7, UR8, 0x18 ;  /* 0x0000000807077291 */ /* 0x004fe4000f8ec0ff */
[----:B------:R-:W-:-:S04]  /*0730*/  UIADD3 UR8, UPT, UPT, -UR5, 0x100000, URZ ;  /* 0x0010000005087890 */ /* 0x000fc8000fffe1ff */
[----:B------:R-:W-:Y:S02]  /*0740*/  USHF.L.U32 UR9, UR8, 0xb, URZ ;  /* 0x0000000b08097899 */ /* 0x000fe400080006ff */
[----:B------:R-:W-:Y:S02]  /*0750*/  USHF.L.U32 UR8, UR8, 0x1, URZ ;  /* 0x0000000108087899 */ /* 0x000fe400080006ff */
[----:B------:R-:W-:-:S04]  /*0760*/  UIADD3 UR4, UPT, UPT, -UR4, 0x100000, URZ ;  /* 0x0010000004047890 */ /* 0x000fc8000fffe1ff */
[----:B------:R-:W-:Y:S02]  /*0770*/  USHF.L.U32 UR5, UR4, 0xb, URZ ;  /* 0x0000000b04057899 */ /* 0x000fe400080006ff */
[----:B------:R-:W-:Y:S01]  /*0780*/  USHF.L.U32 UR4, UR4, 0x1, URZ ;  /* 0x0000000104047899 */ /* 0x000fe200080006ff */
[----:B------:R-:W2:Y:S03]  /*0790*/  FENCE.VIEW.ASYNC.S ;  /* 0x00000000000073c6 */ /* 0x000ea60000000000 */
[----:B--2---:R2:W1:Y:S08]  /*07a0*/  SYNCS.EXCH.64 URZ, [UR7+0x80], UR8 ;  /* 0x0000800807ff75b2 */ /* 0x0044700008000100 */
[----:B------:R2:W1:Y:S01]  /*07b0*/  SYNCS.EXCH.64 URZ, [UR7+0x98], UR4 ;  /* 0x0000980407ff75b2 */ /* 0x0004620008000100 */
[----:B------:R2:W1:Y:S01]  /*07c0*/  SYNCS.EXCH.64 URZ, [UR7+0x88], UR8 ;  /* 0x0000880807ff75b2 */ /* 0x0004620008000100 */
[----:B------:R2:W1:Y:S01]  /*07d0*/  SYNCS.EXCH.64 URZ, [UR7+0xa0], UR4 ;  /* 0x0000a00407ff75b2 */ /* 0x0004620008000100 */
[----:B------:R2:W1:Y:S01]  /*07e0*/  SYNCS.EXCH.64 URZ, [UR7+0x90], UR8 ;  /* 0x0000900807ff75b2 */ /* 0x0004620008000100 */
[----:B------:R2:W1:Y:S01]  /*07f0*/  SYNCS.EXCH.64 URZ, [UR7+0xa8], UR4 ;  /* 0x0000a80407ff75b2 */ /* 0x0004620008000100 */
[----:B------:R-:W-:Y:S01]  /*0800*/  NOP ;  /* 0x0000000000007918 */ /* 0x000fe20000000000 */
.L_x_10:
[----:B------:R-:W3:Y:S01]  /*0810*/  SHFL.IDX PT, R2, R103, RZ, 0x1f ;  /* 0x00001fff67027589 */ /* 0x000ee200000e0000 */
[----:B------:R-:W-:Y:S01]  /*0820*/  NOP ;  /* 0x0000000000007918 */ /* 0x000fe20000000000 */
[----:B---3--:R-:W-:-:S13]  /*0830*/  ISETP.NE.AND P0, PT, R2, 0x3, PT ;  /* 0x000000030200780c */ /* 0x008fda0003f05270 */
[----:B------:R-:W-:Y:S05]  /*0840*/  @P0 BRA `(.L_x_11) ;  /* 0x0000000000300947 */ /* 0x000fea0003800000 */
[----:B--2---:R-:W2:Y:S01]  /*0850*/  S2UR UR5, SR_CgaCtaId ;  /* 0x00000000000579c3 */ /* 0x004ea20000008800 */
        /* <DEDUP_REMOVED lines=8> */
[----:B--2---:R3:W2:Y:S01]  /*08e0*/  SYNCS.EXCH.64 URZ, [UR5+0xb0], UR8 ;  /* 0x0000b00805ff75b2 */ /* 0x0046a20008000100 */
[----:B------:R3:W1:Y:S02]  /*08f0*/  SYNCS.EXCH.64 URZ, [UR5+0xb8], UR8 ;  /* 0x0000b80805ff75b2 */ /* 0x0006640008000100 */
[----:B---3--:R-:W-:Y:S01]  /*0900*/  NOP ;  /* 0x0000000000007918 */ /* 0x008fe20000000000 */
.L_x_11:
[----:B------:R-:W3:Y:S01]  /*0910*/  SHFL.IDX PT, R2, R103, RZ, 0x1f ;  /* 0x00001fff67027589 */ /* 0x000ee200000e0000 */
[----:B------:R-:W-:Y:S01]  /*0920*/  NOP ;  /* 0x0000000000007918 */ /* 0x000fe20000000000 */
[----:B---3--:R-:W-:-:S13]  /*0930*/  ISETP.NE.AND P0, PT, R2, 0x4, PT ;  /* 0x000000040200780c */ /* 0x008fda0003f05270 */
[----:B------:R-:W-:Y:S05]  /*0940*/  @P0 BRA `(.L_x_12) ;  /* 0x00000000004c0947 */ /* 0x000fea0003800000 */
[----:B--2---:R-:W2:Y:S01]  /*0950*/  S2UR UR5, SR_CgaCtaId ;  /* 0x00000000000579c3 */ /* 0x004ea20000008800 */
[----:B------:R-:W-:Y:S01]  /*0960*/  UMOV UR8, 0xe0 ;  /* 0x000000e000087882 */ /* 0x000fe20000000000 */
[----:B------:R-:W-:Y:S01]  /*0970*/  UMOV UR7, 0x400 ;  /* 0x0000040000077882 */ /* 0x000fe20000000000 */
[----:B------:R-:W-:Y:S01]  /*0980*/  USEL UR8, UR8, 0x100, UP2 ;  /* 0x0000010008087887 */ /* 0x000fe20009000000 */
[----:B------:R-:W-:Y:S01]  /*0990*/  UMOV UR4, 0x1 ;  /* 0x0000000100047882 */ /* 0x000fe20000000000 */
[----:B------:R-:W-:Y:S01]  /*09a0*/  ELECT P0, URZ, PT ;  /* 0x0000000000ff782f */ /* 0x000fe20003800000 */
[----:B------:R-:W-:-:S04]  /*09b0*/  UIADD3 UR10, UPT, UPT, -UR4, 0x100000, URZ ;  /* 0x00100000040a7890 */ /* 0x000fc8000fffe1ff */
[----:B------:R-:W-:Y:S02]  /*09c0*/  USHF.L.U32 UR11, UR10, 0xb, URZ ;  /* 0x0000000b0a0b7899 */ /* 0x000fe400080006ff */
[----:B------:R-:W-:Y:S02]  /*09d0*/  USHF.L.U32 UR10, UR10, 0x1, URZ ;  /* 0x000000010a0a7899 */ /* 0x000fe400080006ff */
[----:B------:R-:W-:-:S04]  /*09e0*/  UIADD3 UR8, UPT, UPT, -UR8, 0x100000, URZ ;  /* 0x0010000008087890 */ /* 0x000fc8000fffe1ff */
[----:B------:R-:W-:Y:S02]  /*09f0*/  USHF.L.U32 UR9, UR8, 0xb, URZ ;  /* 0x0000000b08097899 */ /* 0x000fe400080006ff */
[----:B------:R-:W-:Y:S02]  /*0a00*/  USHF.L.U32 UR8, UR8, 0x1, URZ ;  /* 0x0000000108087899 */ /* 0x000fe400080006ff */
[----:B--2---:R-:W-:Y:S01]  /*0a10*/  ULEA UR5, UR5, UR7, 0x18 ;  /* 0x0000000705057291 */ /* 0x004fe2000f8ec0ff */
[----:B------:R-:W2:Y:S11]  /*0a20*/  FENCE.VIEW.ASYNC.S ;  /* 0x00000000000073c6 */ /* 0x000eb60000000000 */
[----:B--2---:R3:W2:Y:S01]  /*0a30*/  SYNCS.EXCH.64 URZ, [UR5+0xc0], UR10 ;  /* 0x0000c00a05ff75b2 */ /* 0x0046a20008000100 */
[----:B------:R3:W1:Y:S01]  /*0a40*/  SYNCS.EXCH.64 URZ, [UR5+0xd0], UR8 ;  /* 0x0000d00805ff75b2 */ /* 0x0006620008000100 */
[----:B------:R3:W1:Y:S01]  /*0a50*/  SYNCS.EXCH.64 URZ, [UR5+0xc8], UR10 ;  /* 0x0000c80a05ff75b2 */ /* 0x0006620008000100 */
[----:B------:R3:W1:Y:S02]  /*0a60*/  SYNCS.EXCH.64 URZ, [UR5+0xd8], UR8 ;  /* 0x0000d80805ff75b2 */ /* 0x0006640008000100 */
[----:B---3--:R-:W-:Y:S01]  /*0a70*/  NOP ;  /* 0x0000000000007918 */ /* 0x008fe20000000000 */
.L_x_12:
[----:B------:R-:W3:Y:S01]  /*0a80*/  SHFL.IDX PT, R2, R103, RZ, 0x1f ;  /* 0x00001fff67027589 */ /* 0x000ee200000e0000 */
[----:B------:R-:W-:Y:S01]  /*0a90*/  NOP ;  /* 0x0000000000007918 */ /* 0x000fe20000000000 */
[----:B---3--:R-:W-:-:S13]  /*0aa0*/  ISETP.NE.AND P0, PT, R2, 0x5, PT ;  /* 0x000000050200780c */ /* 0x008fda0003f05270 */
[----:B------:R-:W-:Y:S05]  /*0ab0*/  @P0 BRA `(.L_x_13) ;  /* 0x0000000000580947 */ /* 0x000fea0003800000 */
[----:B--2---:R-:W2:Y:S01]  /*0ac0*/  S2UR UR7, SR_CgaCtaId ;  /* 0x00000000000779c3 */ /* 0x004ea20000008800 */
        /* <DEDUP_REMOVED lines=12> */
[----:B--2---:R3:W2:Y:S08]  /*0b90*/  SYNCS.EXCH.64 URZ, [UR7+0xe0], UR8 ;  /* 0x0000e00807ff75b2 */ /* 0x0046b00008000100 */
[----:B------:R3:W1:Y:S01]  /*0ba0*/  SYNCS.EXCH.64 URZ, [UR7+0x100], UR4 ;  /* 0x0001000407ff75b2 */ /* 0x0006620008000100 */
[----:B------:R3:W1:Y:S01]  /*0bb0*/  SYNCS.EXCH.64 URZ, [UR7+0xe8], UR8 ;  /* 0x0000e80807ff75b2 */ /* 0x0006620008000100 */
[----:B------:R3:W1:Y:S01]  /*0bc0*/  SYNCS.EXCH.64 URZ, [UR7+0x108], UR4 ;  /* 0x0001080407ff75b2 */ /* 0x0006620008000100 */
[----:B------:R3:W1:Y:S01]  /*0bd0*/  SYNCS.EXCH.64 URZ, [UR7+0xf0], UR8 ;  /* 0x0000f00807ff75b2 */ /* 0x0006620008000100 */
[----:B------:R3:W1:Y:S01]  /*0be0*/  SYNCS.EXCH.64 URZ, [UR7+0x110], UR4 ;  /* 0x0001100407ff75b2 */ /* 0x0006620008000100 */
[----:B------:R3:W1:Y:S01]  /*0bf0*/  SYNCS.EXCH.64 URZ, [UR7+0xf8], UR8 ;  /* 0x0000f80807ff75b2 */ /* 0x0006620008000100 */
[----:B------:R3:W1:Y:S02]  /*0c00*/  SYNCS.EXCH.64 URZ, [UR7+0x118], UR4 ;  /* 0x0001180407ff75b2 */ /* 0x0006640008000100 */
[----:B---3--:R-:W-:Y:S01]  /*0c10*/  NOP ;  /* 0x0000000000007918 */ /* 0x008fe20000000000 */
.L_x_13:
        /* <DEDUP_REMOVED lines=18> */
.L_x_14:
[----:B--2---:R-:W2:Y:S01]  /*0d40*/  S2UR UR5, SR_CTAID.X ;  /* 0x00000000000579c3 */ /* 0x004ea20000002500 */
[----:B------:R-:W-:-:S05]  /*0d50*/  CS2R.32 R97, SR_CgaSize ;  /* 0x0000000000617805 */ /* 0x000fca0000008a00 */
[----:B------:R-:W-:-:S05]  /*0d60*/  IMAD R97, R97, -0xa0, RZ ;  /* 0xffffff6061617824 */ /* 0x000fca00078e02ff */
[----:B------:R-:W-:-:S14]  /*0d70*/  R2UR UR8, R97 ;  /* 0x00000000610872ca */ /* 0x000fdc00000e0000 */
[----:B------:R-:W3:Y:S01]  /*0d80*/  LDCU UR8, c[0x0][UR8+0x2b0] ;  /* 0x00005600080877ac */ /* 0x000ee20008000800 */
[----:B------:R-:W-:Y:S01]  /*0d90*/  NOP ;  /* 0x0000000000007918 */ /* 0x000fe20000000000 */
[----:B------:R-:W-:-:S05]  /*0da0*/  CS2R.32 R97, SR_CgaSize ;  /* 0x0000000000617805 */ /* 0x000fca0000008a00 */
[----:B------:R-:W-:-:S05]  /*0db0*/  IMAD R97, R97, -0xa0, RZ ;  /* 0xffffff6061617824 */ /* 0x000fca00078e02ff */
[----:B------:R-:W-:-:S14]  /*0dc0*/  R2UR UR7, R97 ;  /* 0x00000000610772ca */ /* 0x000fdc00000e0000 */
[----:B------:R-:W4:Y:S01]  /*0dd0*/  LDCU UR7, c[0x0][UR7+0x2b4] ;  /* 0x00005680070777ac */ /* 0x000f220008000800 */
[----:B------:R-:W1:Y:S08]  /*0de0*/  S2UR UR4, SR_CTAID.Y ;  /* 0x00000000000479c3 */ /* 0x000e700000002600 */
[----:B------:R-:W4:Y:S01]  /*0df0*/  LDC R10, c[0x0][0xb24] ;  /* 0x0002c900ff0a7b82 */ /* 0x000f220000000800 */
[----:B--2---:R-:W-:-:S02]  /*0e00*/  I2FP.F32.U32 R97, UR5 ;  /* 0x0000000500617c45 */ /* 0x004fc40008201000 */
[----:B------:R-:W-:-:S05]  /*0e10*/  CS2R.32 R3, SR_CgaSize ;  /* 0x0000000000037805 */ /* 0x000fca0000008a00 */
[----:B------:R-:W-:-:S06]  /*0e20*/  IMAD R3, R3, -0xa0, RZ ;  /* 0xffffff6003037824 */ /* 0x000fcc00078e02ff */
[----:B------:R-:W2:Y:S01]  /*0e30*/  LDC R3, c[0x0][R3+0x2a0] ;  /* 0x0000a80003037b82 */ /* 0x000ea20000000800 */
[----:B------:R-:W-:Y:S01]  /*0e40*/  MOV R15, UR5 ;  /* 0x00000005000f7c02 */ /* 0x000fe20008000f00 */
[----:B---3--:R-:W-:Y:S01]  /*0e50*/  FMUL R97, R97, UR8 ;  /* 0x0000000861617c20 */ /* 0x008fe20008400000 */
[----:B-1----:R-:W-:Y:S02]  /*0e60*/  I2FP.F32.U32 R96, UR4 ;  /* 0x0000000400607c45 */ /* 0x002fe40008201000 */
[----:B------:R-:W-:-:S05]  /*0e70*/  CS2R.32 R2, SR_CgaSize ;  /* 0x0000000000027805 */ /* 0x000fca0000008a00 */
[----:B------:R-:W-:-:S06]  /*0e80*/  IMAD R2, R2, -0xa0, RZ ;  /* 0xffffff6002027824 */ /* 0x000fcc00078e02ff */
[----:B------:R-:W1:Y:S01]  /*0e90*/  LDC R2, c[0x0][R2+0x2a4] ;  /* 0x0000a90002027b82 */ /* 0x000e620000000800 */
[----:B------:R-:W-:Y:S01]  /*0ea0*/  MOV R14, UR4 ;  /* 0x00000004000e7c02 */ /* 0x000fe20008000f00 */
[----:B------:R-:W3:Y:S01]  /*0eb0*/  F2I.U32.TRUNC.NTZ R97, R97 ;  /* 0x0000006100617305 */ /* 0x000ee2000020f000 */
[----:B----4-:R-:W-:-:S05]  /*0ec0*/  FMUL R96, R96, UR7 ;  /* 0x0000000760607c20 */ /* 0x010fca0008400000 */
[----:B------:R-:W-:Y:S01]  /*0ed0*/  BAR.SYNC.DEFER_BLOCKING 0x0 ;  /* 0x0000000000007b1d */ /* 0x000fe20000010000 */
[----:B------:R-:W-:-:S05]  /*0ee0*/  ISETP.GE.AND P0, PT, R10, 0x1, PT ;  /* 0x000000010a00780c */ /* 0x000fca0003f06270 */
[----:B------:R-:W4:Y:S02]  /*0ef0*/  F2I.U32.TRUNC.NTZ R96, R96 ;  /* 0x0000006000607305 */ /* 0x000f24000020f000 */
[----:B------:R-:W1:Y:S01]  /*0f00*/  S2UR UR36, SR_CTAID.Z ;  /* 0x00000000002479c3 */ /* 0x000e620000002700 */
[----:B---3--:R-:W-:-:S05]  /*0f10*/  IADD3 R97, PT, PT, -R97, RZ, RZ ;  /* 0x000000ff61617210 */ /* 0x008fca0007ffe1ff */
[----:B--2---:R-:W-:Y:S01]  /*0f20*/  IMAD R97, R3, R97, UR5 ;  /* 0x0000000503617e24 */ /* 0x004fe2000f8e0261 */
[----:B----4-:R-:W-:-:S05]  /*0f30*/  IADD3 R96, PT, PT, -R96, RZ, RZ ;  /* 0x000000ff60607210 */ /* 0x010fca0007ffe1ff */
[----:B-1----:R-:W-:Y:S01]  /*0f40*/  IMAD R96, R2, R96, UR4 ;  /* 0x0000000402607e24 */ /* 0x002fe2000f8e0260 */
[----:B------:R-:W-:Y:S06]  /*0f50*/  @!P0 BRA `(.L_x_15) ;  /* 0x0000000000b88947 */ /* 0x000fec0003800000 */
[----:B------:R-:W1:Y:S01]  /*0f60*/  LDC.64 R4, c[0x0][0xb18] ;  /* 0x0002c600ff047b82 */ /* 0x000e620000000a00 */
[----:B------:R-:W-:-:S07]  /*0f70*/  ISETP.NE.AND P0, PT, R10, 0x1, PT ;  /* 0x000000010a00780c */ /* 0x000fce0003f05270 */
[----:B------:R-:W2:Y:S08]  /*0f80*/  LDC R9, c[0x0][0xb0c] ;  /* 0x0002c300ff097b82 */ /* 0x000eb00000000800 */
[----:B------:R-:W3:Y:S08]  /*0f90*/  LDC R12, c[0x0][0x370] ;  /* 0x0000dc00ff0c7b82 */ /* 0x000ef00000000800 */
[----:B------:R-:W4:Y:S01]  /*0fa0*/  LDC R11, c[0x0][0x374] ;  /* 0x0000dd00ff0b7b82 */ /* 0x000f220000000800 */
[----:B-1----:R-:W-:-:S07]  /*0fb0*/  ISETP.NE.AND P1, PT, R4, 0x1, PT ;  /* 0x000000010400780c */ /* 0x002fce0003f25270 */
[----:B------:R-:W3:Y:S01]  /*0fc0*/  LDC.64 R6, c[0x0][0xb10] ;  /* 0x0002c400ff067b82 */ /* 0x000ee20000000a00 */
[----:B--2---:R-:W-:-:S07]  /*0fd0*/  ISETP.NE.AND P2, PT, R9, 0x1, PT ;  /* 0x000000010900780c */ /* 0x004fce0003f45270 */
[----:B------:R-:W1:Y:S08]  /*0fe0*/  LDC R8, c[0x0][0xb20] ;  /* 0x0002c800ff087b82 */ /* 0x000e700000000800 */
[----:B------:R-:W2:Y:S01]  /*0ff0*/  LDC.64 R2, c[0x0][0xb28] ;  /* 0x0002ca00ff027b82 */ /* 0x000ea20000000a00 */
[----:B----4-:R-:W-:-:S04]  /*1000*/  IMAD.HI.U32 R13, R11, R5, RZ ;  /* 0x000000050b0d7227 */ /* 0x010fc800078e00ff */
[----:B------:R-:W-:-:S04]  /*1010*/  IMAD.HI.U32 R5, R14, R5, RZ ;  /* 0x000000050e057227 */ /* 0x000fc800078e00ff */
[----:B---3--:R-:W-:-:S05]  /*1020*/  IMAD.HI.U32 R16, R12, R6, RZ ;  /* 0x000000060c107227 */ /* 0x008fca00078e00ff */
[-C--:B------:R-:W-:Y:S01]  /*1030*/  @P2 SHF.R.U32.HI R12, RZ, R7.reuse, R16 ;  /* 0x00000007ff0c2219 */ /* 0x080fe20000011610 */
[----:B------:R-:W-:Y:S01]  /*1040*/  IMAD.HI.U32 R16, R15, R6, RZ ;  /* 0x000000060f107227 */ /* 0x000fe200078e00ff */
[-C--:B-1----:R-:W-:Y:S02]  /*1050*/  @P1 SHF.R.U32.HI R11, RZ, R8.reuse, R13 ;  /* 0x00000008ff0b1219 */ /* 0x082fe4000001160d */
[----:B------:R-:W-:Y:S02]  /*1060*/  SHF.R.U32.HI R5, RZ, R8, R5 ;  /* 0x00000008ff057219 */ /* 0x000fe40000011605 */
[----:B------:R-:W-:Y:S02]  /*1070*/  SHF.R.U32.HI R16, RZ, R7, R16 ;  /* 0x00000007ff107219 */ /* 0x000fe40000011610 */
[----:B------:R-:W-:Y:S01]  /*1080*/  SEL R5, R14, R5, !P1 ;  /* 0x000000050e057207 */ /* 0x000fe20004800000 */
[----:B--2---:R-:W-:Y:S01]  /*1090*/  IMAD.HI.U32 R13, R11, R2, RZ ;  /* 0x000000020b0d7227 */ /* 0x004fe200078e00ff */
[----:B------:R-:W-:-:S03]  /*10a0*/  SEL R16, R15, R16, !P2 ;  /* 0x000000100f107207 */ /* 0x000fc60005000000 */
[----:B------:R-:W-:Y:S01]  /*10b0*/  IMAD.HI.U32 R6, R12, R2, RZ ;  /* 0x000000020c067227 */ /* 0x000fe200078e00ff */
[----:B------:R-:W-:-:S04]  /*10c0*/  @P0 SHF.R.U32.HI R11, RZ, R3, R13 ;  /* 0x00000003ff0b0219 */ /* 0x000fc8000001160d */
[----:B------:R-:W-:Y:S01]  /*10d0*/  @P0 SHF.R.U32.HI R12, RZ, R3, R6 ;  /* 0x00000003ff0c0219 */ /* 0x000fe20000011606 */
[----:B------:R-:W-:-:S04]  /*10e0*/  IMAD R11, R11, R10, RZ ;  /* 0x0000000a0b0b7224 */ /* 0x000fc800078e02ff */
[----:B------:R-:W-:Y:S01]  /*10f0*/  IMAD R6, R12, R10, RZ ;  /* 0x0000000a0c067224 */ /* 0x000fe200078e02ff */
[----:B------:R-:W-:-:S04]  /*1100*/  ISETP.GE.AND P1, PT, R5, R11, PT ;  /* 0x0000000b0500720c */ /* 0x000fc80003f26270 */
[----:B------:R-:W-:Y:S01]  /*1110*/  ISETP.GE.OR P1, PT, R16, R6, P1 ;  /* 0x000000061000720c */ /* 0x000fe20000f26670 */
[----:B------:R-:W-:-:S05]  /*1120*/  IMAD.HI.U32 R6, R5, R2, RZ ;  /* 0x0000000205067227 */ /* 0x000fca00078e00ff */
[----:B------:R-:W-:-:S04]  /*1130*/  SHF.R.U32.HI R6, RZ, R3, R6 ;  /* 0x00000003ff067219 */ /* 0x000fc80000011606 */
[----:B------:R-:W-:-:S03]  /*1140*/  SEL R6, R5, R6, !P0 ;  /* 0x0000000605067207 */ /* 0x000fc60004000000 */
[----:B------:R-:W-:Y:S01]  /*1150*/  @!P1 IMAD.HI.U32 R7, R16, R2, RZ ;  /* 0x0000000210079227 */ /* 0x000fe200078e00ff */
[----:B------:R-:W-:-:S04]  /*1160*/  IADD3 R2, PT, PT, -R6, RZ, RZ ;  /* 0x000000ff06027210 */ /* 0x000fc80007ffe1ff */
[----:B------:R-:W-:Y:S01]  /*1170*/  @!P1 SHF.R.U32.HI R3, RZ, R3, R7 ;  /* 0x00000003ff039219 */ /* 0x000fe20000011607 */
[----:B------:R-:W-:Y:S01]  /*1180*/  IMAD R2, R10, R2, R5 ;  /* 0x000000020a027224 */ /* 0x000fe200078e0205 */
[----:B------:R-:W-:Y:S02]  /*1190*/  IADD3 R7, PT, PT, -R5, RZ, RZ ;  /* 0x000000ff05077210 */ /* 0x000fe40007ffe1ff */
[----:B------:R-:W-:-:S03]  /*11a0*/  @!P1 SEL R3, R16, R3, !P0 ;  /* 0x0000000310039207 */ /* 0x000fc60004000000 */
[----:B------:R-:W-:Y:S02]  /*11b0*/  IMAD R7, R4, R7, R14 ;  /* 0x0000000704077224 */ /* 0x000fe400078e020e */
[--C-:B------:R-:W-:Y:S02]  /*11c0*/  @!P1 IMAD.IADD R6, R6, 0x1, -R3.reuse ;  /* 0x0000000106069824 */ /* 0x100fe400078e0a03 */
[----:B------:R-:W-:Y:S01]  /*11d0*/  @!P1 IMAD R3, R2, R12, R3 ;  /* 0x0000000c02039224 */ /* 0x000fe200078e0203 */
[----:B------:R-:W-:Y:S01]  /*11e0*/  IADD3 R2, PT, PT, -R16, RZ, RZ ;  /* 0x000000ff10027210 */ /* 0x000fe20007ffe1ff */
[----:B------:R-:W-:Y:S02]  /*11f0*/  @!P1 IMAD R5, R6, R10, R16 ;  /* 0x0000000a06059224 */ /* 0x000fe400078e0210 */
[----:B------:R-:W-:Y:S02]  /*1200*/  @!P1 IMAD.MOV.U32 R16, RZ, RZ, R3 ;  /* 0x000000ffff109224 */ /* 0x000fe400078e0003 */
[----:B------:R-:W-:-:S02]  /*1210*/  IMAD R2, R9, R2, R15 ;  /* 0x0000000209027224 */ /* 0x000fc400078e020f */
[----:B------:R-:W-:Y:S02]  /*1220*/  IMAD R14, R5, R4, R7 ;  /* 0x00000004050e7224 */ /* 0x000fe400078e0207 */
[----:B------:R-:W-:Y:S02]  /*1230*/  IMAD R15, R16, R9, R2 ;  /* 0x00000009100f7224 */ /* 0x000fe400078e0202 */
.L_x_15:
[----:B------:R-:W1:Y:S01]  /*1240*/  LDCU UR4, c[0x0][0xb30] ;  /* 0x00016600ff0477ac */ /* 0x000e620008000800 */
[----:B------:R-:W2:Y:S08]  /*1250*/  S2UR UR37, SR_CgaCtaId ;  /* 0x00000000002579c3 */ /* 0x000eb00000008800 */
[----:B------:R-:W3:Y:S01]  /*1260*/  LDC R42, c[0x0][0xb24] ;  /* 0x0002c900ff2a7b82 */ /* 0x000ee20000000800 */
[----:B-1----:R-:W-:-:S09]  /*1270*/  UISETP.NE.AND UP0, UPT, UR4, 0x1, UPT ;  /* 0x000000010400788c */ /* 0x002fd2000bf05270 */
[----:B--2---:R-:W-:Y:S05]  /*1280*/  BRA.U UP0, `(.L_x_16) ;  /* 0x0000000100407547 */ /* 0x004fea000b800000 */
[----:B------:R-:W1:Y:S08]  /*1290*/  LDC.64 R4, c[0x0][0xb10] ;  /* 0x0002c400ff047b82 */ /* 0x000e700000000a00 */
[----:B------:R-:W2:Y:S08]  /*12a0*/  LDC.64 R2, c[0x0][0xb18] ;  /* 0x0002c600ff027b82 */ /* 0x000eb00000000a00 */
[----:B------:R-:W4:Y:S08]  /*12b0*/  LDC R6, c[0x0][0xb20] ;  /* 0x0002c800ff067b82 */ /* 0x000f300000000800 */
[----:B------:R-:W3:Y:S01]  /*12c0*/  LDC R7, c[0x0][0xb0c] ;  /* 0x0002c300ff077b82 */ /* 0x000ee20000000800 */
[----:B-1----:R-:W-:-:S05]  /*12d0*/  IMAD.HI.U32 R4, R15, R4, RZ ;  /* 0x000000040f047227 */ /* 0x002fca00078e00ff */
[----:B------:R-:W-:Y:S01]  /*12e0*/  SHF.R.U32.HI R4, RZ, R5, R4 ;  /* 0x00000005ff047219 */ /* 0x000fe20000011604 */
[----:B--2---:R-:W-:Y:S01]  /*12f0*/  IMAD.HI.U32 R3, R14, R3, RZ ;  /* 0x000000030e037227 */ /* 0x004fe200078e00ff */
[----:B------:R-:W-:-:S04]  /*1300*/  ISETP.NE.AND P0, PT, R2, 0x1, PT ;  /* 0x000000010200780c */ /* 0x000fc80003f05270 */
[----:B----4-:R-:W-:-:S04]  /*1310*/  SHF.R.U32.HI R3, RZ, R6, R3 ;  /* 0x00000006ff037219 */ /* 0x010fc80000011603 */
[----:B------:R-:W-:Y:S02]  /*1320*/  SEL R3, R14, R3, !P0 ;  /* 0x000000030e037207 */ /* 0x000fe40004000000 */
[----:B---3--:R-:W-:-:S04]  /*1330*/  ISETP.NE.AND P1, PT, R7, 0x1, PT ;  /* 0x000000010700780c */ /* 0x008fc80003f25270 */
[----:B------:R-:W-:-:S05]  /*1340*/  SEL R4, R15, R4, !P1 ;  /* 0x000000040f047207 */ /* 0x000fca0004800000 */
[----:B------:R-:W-:Y:S02]  /*1350*/  IMAD.IADD R5, R3, 0x1, -R4 ;  /* 0x0000000103057824 */ /* 0x000fe400078e0a04 */
[----:B------:R-:W-:Y:S02]  /*1360*/  IMAD.IADD R3, R4, 0x1, -R3 ;  /* 0x0000000104037824 */ /* 0x000fe400078e0a03 */
[----:B------:R-:W-:Y:S02]  /*1370*/  IMAD R15, R5, R7, R15 ;  /* 0x00000007050f7224 */ /* 0x000fe400078e020f */
[----:B------:R-:W-:-:S07]  /*1380*/  IMAD R14, R3, R2, R14 ;  /* 0x00000002030e7224 */ /* 0x000fce00078e020e */
.L_x_16:
[----:B------:R-:W-:Y:S01]  /*1390*/  BAR.SYNC.DEFER_BLOCKING 0x0 ;  /* 0x0000000000007b1d */ /* 0x000fe20000010000 */
[----:B------:R-:W-:Y:S01]  /*13a0*/  UISETP.NE.AND UP0, UPT, UR6, 0x2, UPT ;  /* 0x000000020600788c */ /* 0x000fe2000bf05270 */
[----:B------:R-:W-:Y:S02]  /*13b0*/  ISETP.NE.OR P5, PT, R0, 0x2, !P5 ;  /* 0x000000020000780c */ /* 0x000fe40006fa5670 */
[----:B------:R-:W-:-:S06]  /*13c0*/  LOP3.LUT R2, R104, 0x1f, RZ, 0xc0, !PT ;  /* 0x0000001f68027812 */ /* 0x000fcc00078ec0ff */
[----:B------:R-:W-:Y:S05]  /*13d0*/  BRA.U UP0, `(.L_x_17) ;  /* 0x0000001100e87547 */ /* 0x000fea000b800000 */
[----:B------:R-:W1:Y:S01]  /*13e0*/  LDCU UR13, c[0x0][0x38c] ;  /* 0x00007180ff0d77ac */ /* 0x000e620008000800 */
[----:B------:R-:W2:Y:S01]  /*13f0*/  LDC R8, c[0x0][0x370] ;  /* 0x0000dc00ff087b82 */ /* 0x000ea20000000800 */
[----:B------:R-:W-:Y:S01]  /*1400*/  HFMA2 R16, -RZ, RZ, 0, 0 ;  /* 0x00000000ff107431 */ /* 0x000fe200000001ff */
[----:B------:R-:W-:Y:S01]  /*1410*/  ISETP.EQ.OR P4, PT, R2, RZ, P5 ;  /* 0x000000ff0200720c */ /* 0x000fe20002f82670 */
[----:B------:R-:W-:Y:S01]  /*1420*/  IMAD.MOV.U32 R17, RZ, RZ, 0x1 ;  /* 0x00000001ff117424 */ /* 0x000fe200078e00ff */
[----:B------:R-:W-:Y:S01]  /*1430*/  CS2R R12, SRZ ;  /* 0x00000000000c7805 */ /* 0x000fe2000001ff00 */
[----:B------:R-:W-:Y:S01]  /*1440*/  IMAD.MOV.U32 R11, RZ, RZ, 0x1 ;  /* 0x00000001ff0b7424 */ /* 0x000fe200078e00ff */
[----:B------:R-:W4:Y:S02]  /*1450*/  LDCU.64 UR22, c[0x0][0x348] ;  /* 0x00006900ff1677ac */ /* 0x000f240008000a00 */
[----:B------:R-:W2:Y:S01]  /*1460*/  LDC R0, c[0x0][0x374] ;  /* 0x0000dd00ff007b82 */ /* 0x000ea20000000800 */
[----:B------:R-:W-:Y:S01]  /*1470*/  UMOV UR6, URZ ;  /* 0x000000ff00067c82 */ /* 0x000fe20008000000 */
[----:B-1----:R-:W-:-:S04]  /*1480*/  UIADD3 UR5, UPT, UPT, UR13, 0x3f, URZ ;  /* 0x0000003f0d057890 */ /* 0x002fc8000fffe0ff */
[----:B------:R-:W-:-:S04]  /*1490*/  USHF.R.S32.HI UR4, URZ, 0x1f, UR5 ;  /* 0x0000001fff047899 */ /* 0x000fc80008011405 */
[----:B------:R-:W-:-:S04]  /*14a0*/  ULEA.HI UR4, UR4, UR5, URZ, 0x6 ;  /* 0x0000000504047291 */ /* 0x000fc8000f8f30ff */
[----:B------:R-:W-:Y:S02]  /*14b0*/  USHF.R.S32.HI UR15, URZ, 0x6, UR4 ;  /* 0x00000006ff0f7899 */ /* 0x000fe40008011404 */
[----:B------:R-:W-:Y:S02]  /*14c0*/  UIADD3 UR4, UPT, UPT, UR13, -0x1, URZ ;  /* 0xffffffff0d047890 */ /* 0x000fe4000fffe0ff */
[----:B------:R-:W-:Y:S02]  /*14d0*/  UISETP.LT.U32.AND UP0, UPT, UR15, 0x8, UPT ;  /* 0x000000080f00788c */ /* 0x000fe4000bf01070 */
[----:B------:R-:W-:Y:S02]  /*14e0*/  UISETP.GE.U32.AND UP1, UPT, UR4, -0x7f, UPT ;  /* 0xffffff810400788c */ /* 0x000fe4000bf26070 */
[----:B------:R-:W-:Y:S02]  /*14f0*/  USEL UR14, UR15, 0x8, UP0 ;  /* 0x000000080f0e7887 */ /* 0x000fe40008000000 */
[----:B------:R-:W-:-:S02]  /*1500*/  UIADD3 UR13, UPT, UPT, UR13, 0x7e, URZ ;  /* 0x0000007e0d0d7890 */ /* 0x000fc4000fffe0ff */
[----:B------:R-:W-:Y:S02]  /*1510*/  UIADD3 UR5, UPT, UPT, UR14, -0x1, URZ ;  /* 0xffffffff0e057890 */ /* 0x000fe4000fffe0ff */
[----:B------:R-:W-:-:S03]  /*1520*/  UIADD3 UR7, UPT, UPT, UR15, -UR14, URZ ;  /* 0x8000000e0f077290 */ /* 0x000fc6000fffe0ff */
[----:B------:R-:W-:-:S04]  /*1530*/  @UP1 UIADD3 UR5, UPT, UPT, UR14, URZ, URZ ;  /* 0x000000ff0e051290 */ /* 0x000fc8000fffe0ff */
[----:B----4-:R-:W-:-:S12]  /*1540*/  UIADD3 UR5, UPT, UPT, UR5, 0x1, URZ ;  /* 0x0000000105057890 */ /* 0x010fd8000fffe0ff */
.L_x_35:
[----:B------:R-:W-:Y:S01]  /*1550*/  UISETP.NE.AND UP0, UPT, UR37, URZ, UPT ;  /* 0x000000ff2500728c */ /* 0x000fe2000bf05270 */
[----:B------:R-:W1:Y:S08]  /*1560*/  S2UR UR37, SR_CgaCtaId ;  /* 0x00000000002579c3 */ /* 0x000e700000008800 */
[----:B------:R-:W-:Y:S05]  /*1570*/  BRA.U UP0, `(.L_x_18) ;  /* 0x0000000100347547 */ /* 0x000fea000b800000 */
[----:B------:R-:W4:Y:S01]  /*1580*/  S2R R2, SR_CgaCtaId ;  /* 0x0000000000027919 */ /* 0x000f220000008800 */
[----:B------:R-:W-:-:S04]  /*1590*/  MOV R3, 0x400 ;  /* 0x0000040000037802 */ /* 0x000fc80000000f00 */
[----:B----4-:R-:W-:Y:S02]  /*15a0*/  LEA R2, R2, R3, 0x18 ;  /* 0x0000000302027211 */ /* 0x010fe400078ec0ff */
[----:B------:R-:W-:-:S03]  /*15b0*/  SHF.L.U32 R3, R11, 0x1f, RZ ;  /* 0x0000001f0b037819 */ /* 0x000fc600000006ff */
[----:B------:R-:W-:-:S04]  /*15c0*/  IMAD R2, R12, 0x8, R2 ;  /* 0x000000080c027824 */ /* 0x000fc800078e0202 */
[----:B------:R-:W4:Y:S02]  /*15d0*/  SYNCS.PHASECHK.TRANS64.TRYWAIT P0, [R2+URZ+0x130], R3 ;  /* 0x00013003020075a7 */ /* 0x000f2400080011ff */
[----:B----4-:R-:W-:Y:S05]  /*15e0*/  @!P0 BRA `(.L_x_19) ;  /* 0x0000006000cc8947 */ /* 0x010fea0003800000 */
.L_x_121:
[----:B------:R-:W-:Y:S01]  /*15f0*/  VIADD R12, R12, 0x1 ;  /* 0x000000010c0c7836 */ /* 0x000fe20000000000 */
[----:B------:R4:W-:Y:S04]  /*1600*/  SYNCS.ARRIVE.TRANS64.A1T0 RZ, [R2+URZ+0x120], RZ ;  /* 0x000120ff02ff79a7 */ /* 0x0009e800081000ff */
[----:B------:R-:W-:-:S04]  /*1610*/  ISETP.NE.AND P0, PT, R12, 0x2, PT ;  /* 0x000000020c00780c */ /* 0x000fc80003f05270 */
[----:B------:R-:W-:Y:S02]  /*1620*/  SEL R12, R12, RZ, P0 ;  /* 0x000000ff0c0c7207 */ /* 0x000fe40000000000 */
[----:B----4-:R-:W-:-:S04]  /*1630*/  SEL R2, RZ, 0x1, P0 ;  /* 0x00000001ff027807 */ /* 0x010fc80000000000 */
[----:B------:R-:W-:-:S07]  /*1640*/  LOP3.LUT R11, R11, R2, RZ, 0x3c, !PT ;  /* 0x000000020b0b7212 */ /* 0x000fce00078e3cff */
.L_x_18:
[----:B------:R-:W-:Y:S01]  /*1650*/  UMOV UR4, 0x400 ;  /* 0x0000040000047882 */ /* 0x000fe20000000000 */
[----:B------:R-:W-:Y:S01]  /*1660*/  SHF.L.U32 R2, R17, 0x1f, RZ ;  /* 0x0000001f11027819 */ /* 0x000fe200000006ff */
[----:B-1----:R-:W-:Y:S01]  /*1670*/  ULEA UR4, UR37, UR4, 0x18 ;  /* 0x0000000425047291 */ /* 0x002fe2000f8ec0ff */
[----:B------:R-:W-:Y:S01]  /*1680*/  R2UR UR35, R15 ;  /* 0x000000000f2372ca */ /* 0x000fe200000e0000 */
[----:B------:R-:W-:Y:S01]  /*1690*/  UISETP.GE.U32.AND UP0, UPT, UR13, 0x7f, UPT ;  /* 0x0000007f0d00788c */ /* 0x000fe2000bf06070 */
[----:B------:R-:W-:Y:S01]  /*16a0*/  R2UR UR11, R14 ;  /* 0x000000000e0b72ca */ /* 0x000fe200000e0000 */
[----:B------:R-:W-:Y:S01]  /*16b0*/  ULEA UR8, UR6, UR4, 0x3 ;  /* 0x0000000406087291 */ /* 0x000fe2000f8e18ff */
[----:B------:R-:W-:-:S08]  /*16c0*/  UMOV UR24, URZ ;  /* 0x000000ff00187c82 */ /* 0x000fd00008000000 */
[----:B------:R1:W4:Y:S01]  /*16d0*/  SYNCS.PHASECHK.TRANS64.TRYWAIT P0, [UR8+0x40], R2 ;  /* 0x00004002ff0075a7 */ /* 0x0003220008001108 */
[----:B------:R-:W-:Y:S02]  /*16e0*/  USHF.L.U32 UR35, UR35, 0x7, URZ ;  /* 0x0000000723237899 */ /* 0x000fe400080006ff */
[----:B------:R-:W-:Y:S01]  /*16f0*/  USHF.L.U32 UR11, UR11, 0x6, URZ ;  /* 0x000000060b0b7899 */ /* 0x000fe200080006ff */
[----:B------:R-:W-:Y:S11]  /*1700*/  BRA.U !UP0, `(.L_x_20) ;  /* 0x0000000108a87547 */ /* 0x000ff6000b800000 */
[----:B------:R-:W-:Y:S01]  /*1710*/  UMOV UR16, URZ ;  /* 0x000000ff00107c82 */ /* 0x000fe20008000000 */
[----:B------:R-:W-:-:S05]  /*1720*/  UMOV UR17, UR6 ;  /* 0x0000000600117c82 */ /* 0x000fca0008000000 */
.L_x_25:
[----:B-1----:R-:W-:Y:S01]  /*1730*/  ULEA UR33, UR17, UR4, 0x3 ;  /* 0x0000000411217291 */ /* 0x002fe2000f8e18ff */
[----:B----4-:R-:W-:Y:S01]  /*1740*/  @!P5 MOV R3, 0x6000 ;  /* 0x000060000003d802 */ /* 0x010fe20000000f00 */
[----:B----4-:R-:W-:Y:S10]  /*1750*/  @P0 BRA `(.L_x_21) ;  /* 0x00000000000c0947 */ /* 0x010ff40003800000 */
[----:B------:R-:W-:-:S04]  /*1760*/  SHF.L.U32 R4, R17, 0x1f, RZ ;  /* 0x0000001f11047819 */ /* 0x000fc800000006ff */
[----:B------:R-:W4:Y:S02]  /*1770*/  SYNCS.PHASECHK.TRANS64.TRYWAIT P0, [UR33+0x40], R4 ;  /* 0x00004004ff0075a7 */ /* 0x000f240008001121 */
[----:B----4-:R-:W-:Y:S05]  /*1780*/  @!P0 BRA `(.L_x_22) ;  /* 0x0000006000788947 */ /* 0x010fea0003800000 */
.L_x_21:
[----:B------:R4:W-:Y:S01]  /*1790*/  @!P5 SYNCS.ARRIVE.TRANS64 RZ, [UR33], R3 ;  /* 0x00000003ffffd9a7 */ /* 0x0009e20008000021 */
[----:B------:R-:W-:Y:S04]  /*17a0*/  BSSY.RECONVERGENT B0, `(.L_x_23) ;  /* 0x0000003000007945 */ /* 0x000fe80003800200 */
[----:B------:R-:W-:Y:S05]  /*17b0*/  @P4 BRA `(.L_x_24) ;  /* 0x0000000000044947 */ /* 0x000fea0003800000 */
[----:B------:R-:W-:Y:S05]  /*17c0*/  BPT.TRAP 0x1 ;  /* 0x000000040000795c */ /* 0x000fea0000300000 */
.L_x_24:
[----:B------:R-:W-:Y:S05]  /*17d0*/  BSYNC.RECONVERGENT B0 ;  /* 0x0000000000007941 */ /* 0x000fea0003800200 */
.L_x_23:
[----:B------:R-:W-:Y:S02]  /*17e0*/  UIADD3 UR6, UPT, UPT, UR17, 0x1, URZ ;  /* 0x0000000111067890 */ /* 0x000fe4000fffe0ff */
[----:B------:R-:W-:Y:S02]  /*17f0*/  ULEA UR32, UR17, UR4, 0xe ;  /* 0x0000000411207291 */ /* 0x000fe4000f8e70ff */
[----:B------:R-:W-:Y:S02]  /*1800*/  UISETP.NE.AND UP0, UPT, UR6, 0x8, UPT ;  /* 0x000000080600788c */ /* 0x000fe4000bf05270 */
[----:B------:R-:W-:Y:S02]  /*1810*/  UIADD3 UR26, UP1, UPT, UR22, 0x80, URZ ;  /* 0x00000080161a7890 */ /* 0x000fe4000ff3e0ff */
[----:B------:R-:W-:Y:S02]  /*1820*/  USEL UR9, URZ, 0x1, UP0 ;  /* 0x00000001ff097887 */ /* 0x000fe40008000000 */
[----:B------:R-:W-:-:S02]  /*1830*/  USEL UR6, UR6, URZ, UP0 ;  /* 0x000000ff06067287 */ /* 0x000fc40008000000 */
[----:B------:R-:W-:Y:S02]  /*1840*/  UIADD3 UR20, UP0, UPT, UR22, 0x180, URZ ;  /* 0x0000018016147890 */ /* 0x000fe4000ff1e0ff */
[----:B------:R-:W-:Y:S01]  /*1850*/  ULEA UR8, UR6, UR4, 0x3 ;  /* 0x0000000406087291 */ /* 0x000fe2000f8e18ff */
[----:B------:R-:W-:Y:S01]  /*1860*/  LOP3.LUT R17, R17, UR9, RZ, 0x3c, !PT ;  /* 0x0000000911117c12 */ /* 0x000fe2000f8e3cff */
[----:B------:R-:W-:Y:S02]  /*1870*/  USHF.L.U32 UR34, UR16, 0x6, URZ ;  /* 0x0000000610227899 */ /* 0x000fe400080006ff */
[----:B------:R-:W-:Y:S01]  /*1880*/  UIADD3.X UR27, UPT, UPT, URZ, UR23, URZ, UP1, !UPT ;  /* 0x00000017ff1b7290 */ /* 0x000fe20008ffe4ff */
[----:B-1----:R-:W-:Y:S01]  /*1890*/  SHF.L.U32 R2, R17, 0x1f, RZ ;  /* 0x0000001f11027819 */ /* 0x002fe200000006ff */
[----:B------:R-:W-:Y:S02]  /*18a0*/  UIADD3 UR32, UPT, UPT, UR32, 0x6400, URZ ;  /* 0x0000640020207890 */ /* 0x000fe4000fffe0ff */
[----:B------:R-:W-:Y:S01]  /*18b0*/  UIADD3.X UR21, UPT, UPT, URZ, UR23, URZ, UP0, !UPT ;  /* 0x00000017ff157290 */ /* 0x000fe200087fe4ff */
[----:B------:R1:W1:Y:S01]  /*18c0*/  SYNCS.PHASECHK.TRANS64.TRYWAIT P0, [UR8+0x40], R2 ;  /* 0x00004002ff0075a7 */ /* 0x0002620008001108 */
[----:B------:R-:W-:Y:S01]  /*18d0*/  ULEA UR8, UR17, UR4, 0xd ;  /* 0x0000000411087291 */ /* 0x000fe2000f8e68ff */
[----:B------:R-:W-:Y:S01]  /*18e0*/  UMOV UR18, 0x0 ;  /* 0x0000000000127882 */ /* 0x000fe20000000000 */
[----:B------:R-:W-:-:S02]  /*18f0*/  UMOV UR19, 0x10000000 ;  /* 0x1000000000137882 */ /* 0x000fc40000000000 */
[----:B------:R-:W-:Y:S01]  /*1900*/  UIADD3 UR8, UPT, UPT, UR8, 0x26400, URZ ;  /* 0x0002640008087890 */ /* 0x000fe2000fffe0ff */
[----:B------:R1:W-:Y:S01]  /*1910*/  UTMALDG.3D [UR32], [UR26], desc[UR18] ;  /* 0x000012201a0075b4 */ /* 0x0003e20008011000 */
[----:B------:R-:W-:Y:S01]  /*1920*/  UMOV UR12, UR36 ;  /* 0x00000024000c7c82 */ /* 0x000fe20008000000 */
[----:B------:R-:W-:Y:S01]  /*1930*/  UMOV UR9, UR33 ;  /* 0x0000002100097c82 */ /* 0x000fe20008000000 */
[----:B------:R-:W-:Y:S01]  /*1940*/  UMOV UR10, UR34 ;  /* 0x00000022000a7c82 */ /* 0x000fe20008000000 */
[----:B------:R-:W-:Y:S01]  /*1950*/  UIADD3 UR16, UPT, UPT, UR16, 0x1, URZ ;  /* 0x0000000110107890 */ /* 0x000fe2000fffe0ff */
[----:B------:R-:W-:Y:S01]  /*1960*/  UMOV UR24, UR5 ;  /* 0x0000000500187c82 */ /* 0x000fe20008000000 */
[----:B------:R-:W-:Y:S02]  /*1970*/  UMOV UR17, UR6 ;  /* 0x0000000600117c82 */ /* 0x000fe40008000000 */
[----:B------:R1:W-:Y:S01]  /*1980*/  UTMALDG.3D [UR8], [UR20], desc[UR18] ;  /* 0x00001208140075b4 */ /* 0x0003e20008011000 */
[----:B------:R-:W-:-:S09]  /*1990*/  UISETP.NE.AND UP0, UPT, UR16, UR5, UPT ;  /* 0x000000051000728c */ /* 0x000fd2000bf05270 */
[----:B------:R-:W-:Y:S05]  /*19a0*/  BRA.U UP0, `(.L_x_25) ;  /* 0xfffffffd00607547 */ /* 0x000fea000b83ffff */
.L_x_20:
[----:B-1--4-:R-:W-:Y:S01]  /*19b0*/  PLOP3.LUT P0, PT, PT, PT, UP2, 0x80, 0x8 ;  /* 0x000000000008781c */ /* 0x012fe20003f0f028 */
[----:B------:R-:W-:Y:S01]  /*19c0*/  ULEA UR8, UR6, UR4, 0x3 ;  /* 0x0000000406087291 */ /* 0x000fe2000f8e18ff */
[----:B------:R-:W-:Y:S01]  /*19d0*/  SHF.L.U32 R2, R17, 0x1f, RZ ;  /* 0x0000001f11027819 */ /* 0x000fe200000006ff */
[----:B------:R-:W-:-:S10]  /*19e0*/  UISETP.GT.AND UP0, UPT, UR15, UR14, UPT ;  /* 0x0000000e0f00728c */ /* 0x000fd4000bf04270 */
[----:B------:R-:W-:Y:S01]  /*19f0*/  @!P0 SYNCS.ARRIVE.TRANS64.A1T0 RZ, [UR4+0xb8], RZ ;  /* 0x0000b8ffffff89a7 */ /* 0x000fe20008100004 */
[----:B------:R1:W4:Y:S01]  /*1a00*/  SYNCS.PHASECHK.TRANS64.TRYWAIT P0, [UR8+0x40], R2 ;  /* 0x00004002ff0075a7 */ /* 0x0003220008001108 */
[----:B------:R-:W-:Y:S05]  /*1a10*/  BRA.U !UP0, `(.L_x_26) ;  /* 0x0000000108ac7547 */ /* 0x000fea000b800000 */
[----:B------:R-:W-:Y:S01]  /*1a20*/  UIADD3 UR21, UPT, UPT, UR7, UR24, URZ ;  /* 0x0000001807157290 */ /* 0x000fe2000fffe0ff */
[----:B------:R-:W-:-:S11]  /*1a30*/  UMOV UR25, UR6 ;  /* 0x0000000600197c82 */ /* 0x000fd60008000000 */
.L_x_31:
[----:B-1----:R-:W-:Y:S01]  /*1a40*/  ULEA UR17, UR25, UR4, 0x3 ;  /* 0x0000000419117291 */ /* 0x002fe2000f8e18ff */
[----:B----4-:R-:W-:Y:S01]  /*1a50*/  @!P5 MOV R3, 0x6000 ;  /* 0x000060000003d802 */ /* 0x010fe20000000f00 */
[----:B----4-:R-:W-:Y:S10]  /*1a60*/  @P0 BRA `(.L_x_27) ;  /* 0x00000000000c0947 */ /* 0x010ff40003800000 */
[----:B------:R-:W-:-:S04]  /*1a70*/  SHF.L.U32 R4, R17, 0x1f, RZ ;  /* 0x0000001f11047819 */ /* 0x000fc800000006ff */
[----:B------:R-:W4:Y:S02]  /*1a80*/  SYNCS.PHASECHK.TRANS64.TRYWAIT P0, [UR17+0x40], R4 ;  /* 0x00004004ff0075a7 */ /* 0x000f240008001111 */
[----:B----4-:R-:W-:Y:S05]  /*1a90*/  @!P0 BRA `(.L_x_28) ;  /* 0x0000005c00cc8947 */ /* 0x010fea0003800000 */
.L_x_27:
[----:B------:R4:W-:Y:S01]  /*1aa0*/  @!P5 SYNCS.ARRIVE.TRANS64 RZ, [UR17], R3 ;  /* 0x00000003ffffd9a7 */ /* 0x0009e20008000011 */
[----:B------:R-:W-:Y:S04]  /*1ab0*/  BSSY.RECONVERGENT B0, `(.L_x_29) ;  /* 0x0000003000007945 */ /* 0x000fe80003800200 */
[----:B------:R-:W-:Y:S05]  /*1ac0*/  @P4 BRA `(.L_x_30) ;  /* 0x0000000000044947 */ /* 0x000fea0003800000 */
[----:B------:R-:W-:Y:S05]  /*1ad0*/  BPT.TRAP 0x1 ;  /* 0x000000040000795c */ /* 0x000fea0000300000 */
.L_x_30:
[----:B------:R-:W-:Y:S05]  /*1ae0*/  BSYNC.RECONVERGENT B0 ;  /* 0x0000000000007941 */ /* 0x000fea0003800200 */
.L_x_29:
        /* <DEDUP_REMOVED lines=10> */
[----:B------:R-:W-:Y:S01]  /*1b90*/  UIADD3 UR16, UPT, UPT, UR16, 0x6400, URZ ;  /* 0x0000640010107890 */ /* 0x000fe2000fffe0ff */
[----:B-1----:R-:W-:Y:S01]  /*1ba0*/  SHF.L.U32 R2, R17, 0x1f, RZ ;  /* 0x0000001f11027819 */ /* 0x002fe200000006ff */
[----:B------:R-:W-:Y:S02]  /*1bb0*/  UIADD3.X UR31, UPT, UPT, URZ, UR23, URZ, UP1, !UPT ;  /* 0x00000017ff1f7290 */ /* 0x000fe40008ffe4ff */
[----:B------:R-:W-:Y:S01]  /*1bc0*/  UIADD3.X UR29, UPT, UPT, URZ, UR23, URZ, UP0, !UPT ;  /* 0x00000017ff1d7290 */ /* 0x000fe200087fe4ff */
[----:B------:R1:W1:Y:S01]  /*1bd0*/  SYNCS.PHASECHK.TRANS64.TRYWAIT P0, [UR8+0x40], R2 ;  /* 0x00004002ff0075a7 */ /* 0x0002620008001108 */
[----:B------:R-:W-:Y:S01]  /*1be0*/  ULEA UR8, UR25, UR4, 0xd ;  /* 0x0000000419087291 */ /* 0x000fe2000f8e68ff */
[----:B------:R-:W-:Y:S01]  /*1bf0*/  UMOV UR26, 0x0 ;  /* 0x00000000001a7882 */ /* 0x000fe20000000000 */
[----:B------:R-:W-:-:S02]  /*1c00*/  UMOV UR27, 0x10000000 ;  /* 0x10000000001b7882 */ /* 0x000fc40000000000 */
[----:B------:R-:W-:Y:S01]  /*1c10*/  UIADD3 UR8, UPT, UPT, UR8, 0x26400, URZ ;  /* 0x0002640008087890 */ /* 0x000fe2000fffe0ff */
[----:B------:R-:W-:Y:S01]  /*1c20*/  UMOV UR19, UR35 ;  /* 0x0000002300137c82 */ /* 0x000fe20008000000 */
[----:B------:R-:W-:Y:S01]  /*1c30*/  UMOV UR20, UR36 ;  /* 0x0000002400147c82 */ /* 0x000fe20008000000 */
[----:B------:R-:W-:Y:S01]  /*1c40*/  UMOV UR12, UR36 ;  /* 0x00000024000c7c82 */ /* 0x000fe20008000000 */
[----:B------:R-:W-:Y:S01]  /*1c50*/  UMOV UR9, UR17 ;  /* 0x0000001100097c82 */ /* 0x000fe20008000000 */
[----:B------:R-:W-:Y:S01]  /*1c60*/  UMOV UR10, UR18 ;  /* 0x00000012000a7c82 */ /* 0x000fe20008000000 */
[----:B------:R1:W-:Y:S01]  /*1c70*/  UTMALDG.3D [UR16], [UR30], desc[UR26] ;  /* 0x00001a101e0075b4 */ /* 0x0003e20008011000 */
[----:B------:R-:W-:Y:S01]  /*1c80*/  UIADD3 UR24, UPT, UPT, UR24, 0x1, URZ ;  /* 0x0000000118187890 */ /* 0x000fe2000fffe0ff */
[----:B------:R-:W-:-:S03]  /*1c90*/  UMOV UR25, UR6 ;  /* 0x0000000600197c82 */ /* 0x000fc60008000000 */
[----:B------:R-:W-:Y:S01]  /*1ca0*/  UISETP.NE.AND UP0, UPT, UR24, UR21, UPT ;  /* 0x000000151800728c */ /* 0x000fe2000bf05270 */
[----:B------:R1:W-:Y:S08]  /*1cb0*/  UTMALDG.3D [UR8], [UR28], desc[UR26] ;  /* 0x00001a081c0075b4 */ /* 0x0003f00008011000 */
[----:B------:R-:W-:Y:S05]  /*1cc0*/  BRA.U UP0, `(.L_x_31) ;  /* 0xfffffffd005c7547 */ /* 0x000fea000b83ffff */
.L_x_26:
[C---:B-1----:R-:W-:Y:S01]  /*1cd0*/  LEA R2, R16.reuse, UR4, 0x3 ;  /* 0x0000000410027c11 */ /* 0x042fe2000f8e18ff */
[----:B------:R-:W-:Y:S01]  /*1ce0*/  NOP ;  /* 0x0000000000007918 */ /* 0x000fe20000000000 */
[----:B----4-:R-:W-:Y:S02]  /*1cf0*/  SHF.L.U32 R3, R13, 0x1f, RZ ;  /* 0x0000001f0d037819 */ /* 0x010fe400000006ff */
[----:B------:R-:W-:Y:S02]  /*1d00*/  LEA R4, R16, UR4, 0x4 ;  /* 0x0000000410047c11 */ /* 0x000fe4000f8e20ff */
[----:B------:R-:W1:Y:S02]  /*1d10*/  SYNCS.PHASECHK.TRANS64.TRYWAIT P0, [R2+URZ+0xc0], R3 ;  /* 0x0000c003020075a7 */ /* 0x000e6400080011ff */
[----:B-1----:R-:W-:Y:S05]  /*1d20*/  @!P0 BRA `(.L_x_32) ;  /* 0x0000005c00408947 */ /* 0x002fea0003800000 */
.L_x_124:
[----:B------:R-:W4:Y:S01]  /*1d30*/  LDS.128 R4, [R4+0x150] ;  /* 0x0001500004047984 */ /* 0x000f220000000c00 */
[----:B---3--:R-:W-:Y:S01]  /*1d40*/  ISETP.GE.AND P0, PT, R42, 0x1, PT ;  /* 0x000000012a00780c */ /* 0x008fe20003f06270 */
[----:B-1----:R-:W-:Y:S01]  /*1d50*/  VIADD R2, R2, 0xd0 ;  /* 0x000000d002027836 */ /* 0x002fe20000000000 */
[----:B------:R-:W-:Y:S01]  /*1d60*/  @!PT LDS RZ, [RZ] ;  /* 0x00000000fffff984 */ /* 0x000fe20000000800 */
[----:B------:R-:W-:Y:S01]  /*1d70*/  @!PT LDS RZ, [RZ] ;  /* 0x00000000fffff984 */ /* 0x000fe20000000800 */
[----:B------:R-:W-:Y:S01]  /*1d80*/  @!PT LDS RZ, [RZ] ;  /* 0x00000000fffff984 */ /* 0x000fe20000000800 */
[----:B------:R-:W-:Y:S01]  /*1d90*/  @!PT LDS RZ, [RZ] ;  /* 0x00000000fffff984 */ /* 0x000fe20000000800 */
[----:B------:R1:W-:Y:S06]  /*1da0*/  MEMBAR.ALL.CTA ;  /* 0x0000000000007992 */ /* 0x0003ec0000008000 */
[----:B-1----:R-:W1:Y:S01]  /*1db0*/  FENCE.VIEW.ASYNC.S ;  /* 0x00000000000073c6 */ /* 0x002e620000000000 */
[----:B------:R-:W-:-:S04]  /*1dc0*/  PRMT R2, RZ, 0x654, R2 ;  /* 0x00000654ff027816 */ /* 0x000fc80000000002 */
[----:B-1----:R1:W-:Y:S01]  /*1dd0*/  SYNCS.ARRIVE.TRANS64.RED.A1T0 RZ, [R2+URZ], RZ ;  /* 0x000000ff02ff79a7 */ /* 0x0023e200081004ff */
[----:B----4-:R-:W-:-:S13]  /*1de0*/  LOP3.LUT P2, RZ, R6, 0x1, RZ, 0xc0, !PT ;  /* 0x0000000106ff7812 */ /* 0x010fda000784c0ff */
[----:B------:R-:W-:Y:S01]  /*1df0*/  @P2 SHF.R.U32.HI R3, RZ, 0x10, R5 ;  /* 0x00000010ff032819 */ /* 0x000fe20000011605 */
[----:B------:R-:W-:Y:S01]  /*1e00*/  VOTEU.ANY UP0, P2 ;  /* 0x0000000000ff7886 */ /* 0x000fe20001000100 */
[----:B------:R-:W-:Y:S02]  /*1e10*/  @P2 MOV R10, R4 ;  /* 0x00000004000a2202 */ /* 0x000fe40000000f00 */
[----:B------:R-:W-:Y:S02]  /*1e20*/  @P2 R2UR.BROADCAST UR8, R3 ;  /* 0x00000000030822ca */ /* 0x000fe400008e0000 */
[----:B------:R-:W-:-:S11]  /*1e30*/  @P2 LOP3.LUT R9, R5, 0xffff, RZ, 0xc0, !PT ;  /* 0x0000ffff05092812 */ /* 0x000fd600078ec0ff */
[----:B------:R-:W-:Y:S01]  /*1e40*/  @UP0 UMOV UR36, UR8 ;  /* 0x0000000800240c82 */ /* 0x000fe20008000000 */
[----:B-1----:R-:W-:Y:S05]  /*1e50*/  @!P0 BRA `(.L_x_33) ;  /* 0x0000000000b88947 */ /* 0x002fea0003800000 */
[----:B------:R-:W2:Y:S01]  /*1e60*/  LDC.64 R4, c[0x0][0xb18] ;  /* 0x0002c600ff047b82 */ /* 0x000ea20000000a00 */
[----:B------:R-:W-:-:S07]  /*1e70*/  ISETP.NE.AND P3, PT, R42, 0x1, PT ;  /* 0x000000012a00780c */ /* 0x000fce0003f65270 */
[----:B------:R-:W1:Y:S08]  /*1e80*/  LDC.64 R6, c[0x0][0xb10] ;  /* 0x0002c400ff067b82 */ /* 0x000e700000000a00 */
[----:B------:R-:W3:Y:S08]  /*1e90*/  LDC R14, c[0x0][0xb20] ;  /* 0x0002c800ff0e7b82 */ /* 0x000ef00000000800 */
[----:B------:R-:W4:Y:S01]  /*1ea0*/  LDC R15, c[0x0][0xb0c] ;  /* 0x0002c300ff0f7b82 */ /* 0x000f220000000800 */
[----:B--2---:R-:W-:Y:S01]  /*1eb0*/  IMAD.HI.U32 R19, R0, R5, RZ ;  /* 0x0000000500137227 */ /* 0x004fe200078e00ff */
[----:B------:R-:W-:-:S03]  /*1ec0*/  ISETP.NE.AND P0, PT, R4, 0x1, PT ;  /* 0x000000010400780c */ /* 0x000fc60003f05270 */
[----:B------:R-:W-:-:S03]  /*1ed0*/  IMAD.HI.U32 R5, R9, R5, RZ ;  /* 0x0000000509057227 */ /* 0x000fc600078e00ff */
[----:B------:R-:W2:Y:S01]  /*1ee0*/  LDC.64 R2, c[0x0][0xb28] ;  /* 0x0002ca00ff027b82 */ /* 0x000ea20000000a00 */
[----:B-1----:R-:W-:-:S04]  /*1ef0*/  IMAD.HI.U32 R20, R8, R6, RZ ;  /* 0x0000000608147227 */ /* 0x002fc800078e00ff */
[----:B------:R-:W-:Y:S01]  /*1f00*/  IMAD.HI.U32 R21, R10, R6, RZ ;  /* 0x000000060a157227 */ /* 0x000fe200078e00ff */
[----:B------:R-:W-:Y:S02]  /*1f10*/  SHF.R.U32.HI R20, RZ, R7, R20 ;  /* 0x00000007ff147219 */ /* 0x000fe40000011614 */
[-C--:B---3--:R-:W-:Y:S02]  /*1f20*/  SHF.R.U32.HI R19, RZ, R14.reuse, R19 ;  /* 0x0000000eff137219 */ /* 0x088fe40000011613 */
[----:B------:R-:W-:Y:S02]  /*1f30*/  SHF.R.U32.HI R5, RZ, R14, R5 ;  /* 0x0000000eff057219 */ /* 0x000fe40000011605 */
[----:B------:R-:W-:Y:S02]  /*1f40*/  SEL R19, R0, R19, !P0 ;  /* 0x0000001300137207 */ /* 0x000fe40004000000 */
[----:B------:R-:W-:Y:S02]  /*1f50*/  SHF.R.U32.HI R21, RZ, R7, R21 ;  /* 0x00000007ff157219 */ /* 0x000fe40000011615 */
[----:B----4-:R-:W-:-:S02]  /*1f60*/  ISETP.NE.AND P1, PT, R15, 0x1, PT ;  /* 0x000000010f00780c */ /* 0x010fc40003f25270 */
[----:B------:R-:W-:Y:S02]  /*1f70*/  SEL R5, R9, R5, !P0 ;  /* 0x0000000509057207 */ /* 0x000fe40004000000 */
[----:B------:R-:W-:Y:S02]  /*1f80*/  SEL R20, R8, R20, !P1 ;  /* 0x0000001408147207 */ /* 0x000fe40004800000 */
[----:B------:R-:W-:Y:S01]  /*1f90*/  SEL R21, R10, R21, !P1 ;  /* 0x000000150a157207 */ /* 0x000fe20004800000 */
[----:B--2---:R-:W-:-:S04]  /*1fa0*/  IMAD.HI.U32 R18, R19, R2, RZ ;  /* 0x0000000213127227 */ /* 0x004fc800078e00ff */
        /* <DEDUP_REMOVED lines=10> */
[----:B------:R-:W-:-:S04]  /*2050*/  @!P0 IMAD.HI.U32 R7, R21, R2, RZ ;  /* 0x0000000215078227 */ /* 0x000fc800078e00ff */
[----:B------:R-:W-:Y:S01]  /*2060*/  IMAD.MOV R2, RZ, RZ, -R6 ;  /* 0x000000ffff027224 */ /* 0x000fe200078e0a06 */
[----:B------:R-:W-:Y:S02]  /*2070*/  @!P0 SHF.R.U32.HI R3, RZ, R3, R7 ;  /* 0x00000003ff038219 */ /* 0x000fe40000011607 */
[----:B------:R-:W-:Y:S01]  /*2080*/  IADD3 R7, PT, PT, -R5, RZ, RZ ;  /* 0x000000ff05077210 */ /* 0x000fe20007ffe1ff */
[----:B------:R-:W-:Y:S01]  /*2090*/  IMAD R2, R42, R2, R5 ;  /* 0x000000022a027224 */ /* 0x000fe200078e0205 */
        /* <DEDUP_REMOVED lines=10> */
.L_x_33:
[----:B------:R-:W1:Y:S02]  /*2140*/  LDCU UR8, c[0x0][0xb30] ;  /* 0x00016600ff0877ac */ /* 0x000e640008000800 */
[----:B-1----:R-:W-:-:S09]  /*2150*/  UISETP.NE.AND UP0, UPT, UR8, 0x1, UPT ;  /* 0x000000010800788c */ /* 0x002fd2000bf05270 */
[----:B------:R-:W-:Y:S05]  /*2160*/  BRA.U UP0, `(.L_x_34) ;  /* 0x0000000100407547 */ /* 0x000fea000b800000 */
[----:B------:R-:W1:Y:S08]  /*2170*/  LDC.64 R4, c[0x0][0xb10] ;  /* 0x0002c400ff047b82 */ /* 0x000e700000000a00 */
[----:B------:R-:W3:Y:S08]  /*2180*/  LDC.64 R2, c[0x0][0xb18] ;  /* 0x0002c600ff027b82 */ /* 0x000ef00000000a00 */
[----:B------:R-:W4:Y:S08]  /*2190*/  LDC R6, c[0x0][0xb20] ;  /* 0x0002c800ff067b82 */ /* 0x000f300000000800 */
[----:B------:R-:W2:Y:S01]  /*21a0*/  LDC R7, c[0x0][0xb0c] ;  /* 0x0002c300ff077b82 */ /* 0x000ea20000000800 */
[----:B-1----:R-:W-:-:S05]  /*21b0*/  IMAD.HI.U32 R4, R10, R4, RZ ;  /* 0x000000040a047227 */ /* 0x002fca00078e00ff */
[----:B------:R-:W-:Y:S01]  /*21c0*/  SHF.R.U32.HI R4, RZ, R5, R4 ;  /* 0x00000005ff047219 */ /* 0x000fe20000011604 */
[----:B---3--:R-:W-:Y:S01]  /*21d0*/  IMAD.HI.U32 R3, R9, R3, RZ ;  /* 0x0000000309037227 */ /* 0x008fe200078e00ff */
[----:B------:R-:W-:-:S04]  /*21e0*/  ISETP.NE.AND P0, PT, R2, 0x1, PT ;  /* 0x000000010200780c */ /* 0x000fc80003f05270 */
[----:B----4-:R-:W-:-:S04]  /*21f0*/  SHF.R.U32.HI R3, RZ, R6, R3 ;  /* 0x00000006ff037219 */ /* 0x010fc80000011603 */
[----:B------:R-:W-:Y:S02]  /*2200*/  SEL R3, R9, R3, !P0 ;  /* 0x0000000309037207 */ /* 0x000fe40004000000 */
[----:B--2---:R-:W-:-:S04]  /*2210*/  ISETP.NE.AND P1, PT, R7, 0x1, PT ;  /* 0x000000010700780c */ /* 0x004fc80003f25270 */
[----:B------:R-:W-:-:S05]  /*2220*/  SEL R4, R10, R4, !P1 ;  /* 0x000000040a047207 */ /* 0x000fca0004800000 */
[----:B------:R-:W-:Y:S02]  /*2230*/  IMAD.IADD R5, R3, 0x1, -R4 ;  /* 0x0000000103057824 */ /* 0x000fe400078e0a04 */
[----:B------:R-:W-:Y:S02]  /*2240*/  IMAD.IADD R3, R4, 0x1, -R3 ;  /* 0x0000000104037824 */ /* 0x000fe400078e0a03 */
[----:B------:R-:W-:Y:S02]  /*2250*/  IMAD R10, R5, R7, R10 ;  /* 0x00000007050a7224 */ /* 0x000fe400078e020a */
[----:B------:R-:W-:-:S07]  /*2260*/  IMAD R9, R3, R2, R9 ;  /* 0x0000000203097224 */ /* 0x000fce00078e0209 */
.L_x_34:
[----:B------:R-:W-:Y:S01]  /*2270*/  VIADD R16, R16, 0x1 ;  /* 0x0000000110107836 */ /* 0x000fe20000000000 */
[----:B------:R-:W-:Y:S01]  /*2280*/  UPLOP3.LUT UP2, UPT, UPT, UPT, UPT, 0x80, 0x8 ;  /* 0x000000000008789c */ /* 0x000fe20003f4f070 */
[----:B------:R-:W-:Y:S02]  /*2290*/  IMAD.IADD R15, R10, 0x1, R97 ;  /* 0x000000010a0f7824 */ /* 0x000fe400078e0261 */
[----:B------:R-:W-:Y:S01]  /*22a0*/  IMAD.IADD R14, R9, 0x1, R96 ;  /* 0x00000001090e7824 */ /* 0x000fe200078e0260 */
[----:B------:R-:W-:-:S04]  /*22b0*/  ISETP.NE.AND P0, PT, R16, 0x2, PT ;  /* 0x000000021000780c */ /* 0x000fc80003f05270 */
[----:B------:R-:W-:Y:S02]  /*22c0*/  SEL R2, RZ, 0x1, P0 ;  /* 0x00000001ff027807 */ /* 0x000fe40000000000 */
[----:B------:R-:W-:Y:S02]  /*22d0*/  SEL R16, R16, RZ, P0 ;  /* 0x000000ff10107207 */ /* 0x000fe40000000000 */
[----:B------:R-:W-:Y:S01]  /*22e0*/  LOP3.LUT R13, R13, R2, RZ, 0x3c, !PT ;  /* 0x000000020d0d7212 */ /* 0x000fe200078e3cff */
[----:B------:R-:W-:Y:S06]  /*22f0*/  @P2 BRA `(.L_x_35) ;  /* 0xfffffff000942947 */ /* 0x000fec000383ffff */
[----:B------:R-:W-:Y:S01]  /*2300*/  UIADD3 UR4, UPT, UPT, UR4, 0x40, URZ ;  /* 0x0000004004047890 */ /* 0x000fe2000fffe0ff */
[----:B------:R-:W-:-:S03]  /*2310*/  SHF.L.U32 R2, R17, 0x1f, RZ ;  /* 0x0000001f11027819 */ /* 0x000fc600000006ff */
[----:B------:R-:W-:-:S09]  /*2320*/  ULEA UR5, UR6, UR4, 0x3 ;  /* 0x0000000406057291 */ /* 0x000fd2000f8e18ff */
[----:B------:R-:W1:Y:S02]  /*2330*/  SYNCS.PHASECHK.TRANS64.TRYWAIT P0, [UR5], R2 ;  /* 0x00000002ff0075a7 */ /* 0x000e640008001105 */
[----:B-1----:R-:W-:Y:S05]  /*2340*/  @!P0 BRA `(.L_x_36) ;  /* 0x0000005400cc8947 */ /* 0x002fea0003800000 */
.L_x_126:
[----:B------:R-:W-:-:S04]  /*2350*/  UIADD3 UR6, UPT, UPT, UR6, 0x1, URZ ;  /* 0x0000000106067890 */ /* 0x000fc8000fffe0ff */
[----:B------:R-:W-:-:S04]  /*2360*/  UISETP.NE.AND UP0, UPT, UR6, 0x8, UPT ;  /* 0x000000080600788c */ /* 0x000fc8000bf05270 */
[----:B------:R-:W-:Y:S02]  /*2370*/  USEL UR7, URZ, 0x1, UP0 ;  /* 0x00000001ff077887 */ /* 0x000fe40008000000 */
[----:B------:R-:W-:-:S04]  /*2380*/  USEL UR6, UR6, URZ, UP0 ;  /* 0x000000ff06067287 */ /* 0x000fc80008000000 */
[----:B------:R-:W-:Y:S01]  /*2390*/  ULEA UR5, UR6, UR4, 0x3 ;  /* 0x0000000406057291 */ /* 0x000fe2000f8e18ff */
[----:B-1----:R-:W-:-:S04]  /*23a0*/  LOP3.LUT R2, R17, UR7, RZ, 0x3c, !PT ;  /* 0x0000000711027c12 */ /* 0x002fc8000f8e3cff */
[----:B------:R-:W-:-:S04]  /*23b0*/  SHF.L.U32 R3, R2, 0x1f, RZ ;  /* 0x0000001f02037819 */ /* 0x000fc800000006ff */
[----:B------:R-:W1:Y:S02]  /*23c0*/  SYNCS.PHASECHK.TRANS64.TRYWAIT P0, [UR5], R3 ;  /* 0x00000003ff0075a7 */ /* 0x000e640008001105 */
[----:B-1----:R-:W-:Y:S05]  /*23d0*/  @!P0 BRA `(.L_x_37) ;  /* 0x0000005400c08947 */ /* 0x002fea0003800000 */
.L_x_128:
[----:B------:R-:W-:-:S04]  /*23e0*/  UIADD3 UR6, UPT, UPT, UR6, 0x1, URZ ;  /* 0x0000000106067890 */ /* 0x000fc8000fffe0ff */
[----:B------:R-:W-:-:S04]  /*23f0*/  UISETP.NE.AND UP0, UPT, UR6, 0x8, UPT ;  /* 0x000000080600788c */ /* 0x000fc8000bf05270 */
[----:B------:R-:W-:Y:S02]  /*2400*/  USEL UR7, URZ, 0x1, UP0 ;  /* 0x00000001ff077887 */ /* 0x000fe40008000000 */
[----:B------:R-:W-:-:S04]  /*2410*/  USEL UR6, UR6, URZ, UP0 ;  /* 0x000000ff06067287 */ /* 0x000fc80008000000 */
[----:B------:R-:W-:Y:S01]  /*2420*/  ULEA UR5, UR6, UR4, 0x3 ;  /* 0x0000000406057291 */ /* 0x000fe2000f8e18ff */
[----:B------:R-:W-:-:S04]  /*2430*/  LOP3.LUT R2, R2, UR7, RZ, 0x3c, !PT ;  /* 0x0000000702027c12 */ /* 0x000fc8000f8e3cff */
[----:B-1----:R-:W-:-:S04]  /*2440*/  SHF.L.U32 R3, R2, 0x1f, RZ ;  /* 0x0000001f02037819 */ /* 0x002fc800000006ff */
[----:B------:R-:W1:Y:S02]  /*2450*/  SYNCS.PHASECHK.TRANS64.TRYWAIT P0, [UR5], R3 ;  /* 0x00000003ff0075a7 */ /* 0x000e640008001105 */
[----:B-1----:R-:W-:Y:S05]  /*2460*/  @!P0 BRA `(.L_x_38) ;  /* 0x0000005400b48947 */ /* 0x002fea0003800000 */
.L_x_130:
        /* <DEDUP_REMOVED lines=9> */
.L_x_132:
        /* <DEDUP_REMOVED lines=9> */
.L_x_134:
        /* <DEDUP_REMOVED lines=9> */
.L_x_136:
        /* <DEDUP_REMOVED lines=9> */
.L_x_138:
[----:B------:R-:W-:-:S04]  /*26b0*/  UIADD3 UR6, UPT, UPT, UR6, 0x1, URZ ;  /* 0x0000000106067890 */ /* 0x000fc8000fffe0ff */
[----:B------:R-:W-:-:S04]  /*26c0*/  UISETP.NE.AND UP0, UPT, UR6, 0x8, UPT ;  /* 0x000000080600788c */ /* 0x000fc8000bf05270 */
[----:B------:R-:W-:Y:S02]  /*26d0*/  USEL UR5, URZ, 0x1, UP0 ;  /* 0x00000001ff057887 */ /* 0x000fe40008000000 */
[----:B------:R-:W-:-:S04]  /*26e0*/  USEL UR6, UR6, URZ, UP0 ;  /* 0x000000ff06067287 */ /* 0x000fc80008000000 */
[----:B------:R-:W-:Y:S01]  /*26f0*/  ULEA UR6, UR6, UR4, 0x3 ;  /* 0x0000000406067291 */ /* 0x000fe2000f8e18ff */
[----:B------:R-:W-:-:S04]  /*2700*/  LOP3.LUT R2, R2, UR5, RZ, 0x3c, !PT ;  /* 0x0000000502027c12 */ /* 0x000fc8000f8e3cff */
[----:B------:R-:W-:Y:S01]  /*2710*/  SHF.L.U32 R2, R2, 0x1f, RZ ;  /* 0x0000001f02027819 */ /* 0x000fe200000006ff */
[----:B-12---:R-:W-:-:S07]  /*2720*/  IMAD.U32 R0, RZ, RZ, UR6 ;  /* 0x00000006ff007e24 */ /* 0x006fce000f8e00ff */
.L_x_43:
[----:B-1----:R1:W2:Y:S02]  /*2730*/  SYNCS.PHASECHK.TRANS64.TRYWAIT P0, [R0+URZ], R2 ;  /* 0x00000002000075a7 */ /* 0x0022a400080011ff */
[----:B--2---:R-:W-:Y:S05]  /*2740*/  @!P0 NANOSLEEP.SYNCS 0x989680 ;  /* 0x009896800000895d */ /* 0x004fea0003900000 */
[----:B------:R-:W2:Y:S02]  /*2750*/  @!P0 SYNCS.PHASECHK.TRANS64 P0, [R0+URZ], R2 ;  /* 0x00000002000085a7 */ /* 0x000ea400080010ff */
[----:B--2---:R-:W-:Y:S05]  /*2760*/  @P0 EXIT ;  /* 0x000000000000094d */ /* 0x004fea0003800000 */
[----:B------:R-:W-:Y:S05]  /*2770*/  BRA `(.L_x_43) ;  /* 0xfffffffc00ec7947 */ /* 0x000fea000383ffff */
.L_x_17:
[----:B------:R-:W-:-:S04]  /*2780*/  UISETP.NE.AND UP0, UPT, UR37, URZ, UPT ;  /* 0x000000ff2500728c */ /* 0x000fc8000bf05270 */
[----:B------:R-:W-:-:S09]  /*2790*/  UISETP.NE.OR UP0, UPT, UR6, 0x1, UP0 ;  /* 0x000000010600788c */ /* 0x000fd20008705670 */
[----:B------:R-:W-:Y:S05]  /*27a0*/  BRA.U UP0, `(.L_x_44) ;  /* 0x0000000500487547 */ /* 0x000fea000b800000 */
[----:B------:R-:W-:Y:S01]  /*27b0*/  ISETP.NE.AND P2, PT, R2, RZ, PT ;  /* 0x000000ff0200720c */ /* 0x000fe20003f45270 */
[----:B------:R-:W-:Y:S01]  /*27c0*/  IMAD.MOV.U32 R12, RZ, RZ, 0x1 ;  /* 0x00000001ff0c7424 */ /* 0x000fe200078e00ff */
[----:B------:R-:W-:Y:S02]  /*27d0*/  CS2R R10, SRZ ;  /* 0x00000000000a7805 */ /* 0x000fe4000001ff00 */
[----:B------:R-:W-:Y:S01]  /*27e0*/  CS2R R8, SRZ ;  /* 0x0000000000087805 */ /* 0x000fe2000001ff00 */
[----:B------:R-:W-:Y:S01]  /*27f0*/  UMOV UR4, 0x400 ;  /* 0x0000040000047882 */ /* 0x000fe20000000000 */
[----:B------:R-:W-:Y:S01]  /*2800*/  UMOV UR6, URZ ;  /* 0x000000ff00067c82 */ /* 0x000fe20008000000 */
[----:B------:R-:W-:-:S12]  /*2810*/  ULEA UR37, UR37, UR4, 0x18 ;  /* 0x0000000425257291 */ /* 0x000fd8000f8ec0ff */
.L_x_48:
[----:B------:R-:W-:Y:S02]  /*2820*/  LEA R0, R8, UR37, 0x3 ;  /* 0x0000002508007c11 */ /* 0x000fe4000f8e18ff */
[----:B------:R-:W-:-:S03]  /*2830*/  SHF.L.U32 R4, R9, 0x1f, RZ ;  /* 0x0000001f09047819 */ /* 0x000fc600000006ff */
[----:B------:R-:W-:Y:S01]  /*2840*/  VIADD R5, R0, 0x130 ;  /* 0x0000013000057836 */ /* 0x000fe20000000000 */
[----:B------:R-:W1:Y:S02]  /*2850*/  SYNCS.PHASECHK.TRANS64.TRYWAIT P0, [R0+URZ+0x120], R4 ;  /* 0x00012004000075a7 */ /* 0x000e6400080011ff */
[----:B-1----:R-:W-:Y:S05]  /*2860*/  @!P0 BRA `(.L_x_45) ;  /* 0x00000054002c8947 */ /* 0x002fea0003800000 */
.L_x_139:
[----:B------:R-:W-:Y:S01]  /*2870*/  ULEA UR5, UR6, UR37, 0x3 ;  /* 0x0000002506057291 */ /* 0x000fe2000f8e18ff */
[----:B-1----:R-:W-:Y:S01]  /*2880*/  PRMT R0, RZ, 0x654, R5 ;  /* 0x00000654ff007816 */ /* 0x002fe20000000005 */
[----:B------:R-:W-:Y:S01]  /*2890*/  @!P2 IMAD.MOV.U32 R4, RZ, RZ, 0x10 ;  /* 0x00000010ff04a424 */ /* 0x000fe200078e00ff */
[----:B------:R-:W-:Y:S01]  /*28a0*/  SHF.L.U32 R5, R12, 0x1f, RZ ;  /* 0x0000001f0c057819 */ /* 0x000fe200000006ff */
[----:B------:R-:W-:Y:S01]  /*28b0*/  UIADD3 UR4, UPT, UPT, UR5, 0xc0, URZ ;  /* 0x000000c005047890 */ /* 0x000fe2000fffe0ff */
[----:B------:R1:W-:Y:S05]  /*28c0*/  SYNCS.ARRIVE.TRANS64.RED.A1T0 RZ, [R0+URZ], RZ ;  /* 0x000000ff00ff79a7 */ /* 0x0003ea00081004ff */
[----:B------:R-:W-:Y:S01]  /*28d0*/  IMAD.U32 R6, RZ, RZ, UR4 ;  /* 0x00000004ff067e24 */ /* 0x000fe2000f8e00ff */
[----:B------:R-:W2:Y:S04]  /*28e0*/  SYNCS.PHASECHK.TRANS64.TRYWAIT P0, [UR5+0xd0], R5 ;  /* 0x0000d005ff0075a7 */ /* 0x000ea80008001105 */
[----:B------:R-:W-:Y:S01]  /*28f0*/  PRMT R6, R2, 0x654, R6 ;  /* 0x0000065402067816 */ /* 0x000fe20000000006 */
[----:B-12---:R-:W-:Y:S06]  /*2900*/  @!P0 BRA `(.L_x_46) ;  /* 0x0000005400188947 */ /* 0x006fec0003800000 */
.L_x_141:
[----:B------:R-:W-:Y:S01]  /*2910*/  ULEA UR4, UR6, UR37, 0x4 ;  /* 0x0000002506047291 */ /* 0x000fe2000f8e20ff */
[----:B------:R-:W-:Y:S01]  /*2920*/  SEL R3, R6, R3, !P2 ;  /* 0x0000000306037207 */ /* 0x000fe20005000000 */
[----:B------:R-:W-:Y:S01]  /*2930*/  UIADD3 UR5, UPT, UPT, UR5, 0xc0, URZ ;  /* 0x000000c005057890 */ /* 0x000fe2000fffe0ff */
[----:B-1----:R-:W-:Y:S01]  /*2940*/  LEA R0, R11, UR37, 0x3 ;  /* 0x000000250b007c11 */ /* 0x002fe2000f8e18ff */
[----:B------:R-:W-:Y:S01]  /*2950*/  UIADD3 UR4, UPT, UPT, UR4, 0x150, URZ ;  /* 0x0000015004047890 */ /* 0x000fe2000fffe0ff */
[----:B------:R1:W-:Y:S01]  /*2960*/  @!P2 SYNCS.ARRIVE.TRANS64.RED RZ, [R3+URZ], R4 ;  /* 0x0000000403ffa9a7 */ /* 0x0003e200080004ff */
[----:B------:R-:W-:Y:S01]  /*2970*/  UIADD3 UR6, UPT, UPT, UR6, 0x1, URZ ;  /* 0x0000000106067890 */ /* 0x000fe2000fffe0ff */
[----:B------:R-:W-:-:S03]  /*2980*/  VIADD R8, R8, 0x1 ;  /* 0x0000000108087836 */ /* 0x000fc60000000000 */
[----:B------:R-:W-:Y:S02]  /*2990*/  UISETP.NE.AND UP0, UPT, UR6, 0x2, UPT ;  /* 0x000000020600788c */ /* 0x000fe4000bf05270 */
[----:B------:R-:W-:Y:S01]  /*29a0*/  ISETP.NE.AND P0, PT, R8, 0x2, PT ;  /* 0x000000020800780c */ /* 0x000fe20003f05270 */
[----:B------:R-:W-:Y:S06]  /*29b0*/  UGETNEXTWORKID.BROADCAST [UR4], [UR5] ;  /* 0x00000000040073ca */ /* 0x000fec0008000100 */
[----:B------:R-:W-:Y:S02]  /*29c0*/  USEL UR4, URZ, 0x1, UP0 ;  /* 0x00000001ff047887 */ /* 0x000fe40008000000 */
[----:B------:R-:W-:-:S04]  /*29d0*/  USEL UR6, UR6, URZ, UP0 ;  /* 0x000000ff06067287 */ /* 0x000fc80008000000 */
[----:B------:R-:W-:Y:S02]  /*29e0*/  LOP3.LUT R12, R12, UR4, RZ, 0x3c, !PT ;  /* 0x000000040c0c7c12 */ /* 0x000fe4000f8e3cff */
[----:B-1----:R-:W-:-:S04]  /*29f0*/  SHF.L.U32 R4, R10, 0x1f, RZ ;  /* 0x0000001f0a047819 */ /* 0x002fc800000006ff */
[----:B------:R-:W1:Y:S02]  /*2a00*/  SYNCS.PHASECHK.TRANS64.TRYWAIT P1, [R0+URZ+0xc0], R4 ;  /* 0x0000c004000075a7 */ /* 0x000e6400080211ff */
[----:B-1----:R-:W-:Y:S05]  /*2a10*/  @!P1 BRA `(.L_x_47) ;  /* 0x0000005000ec9947 */ /* 0x002fea0003800000 */
.L_x_142:
[C---:B-1----:R-:W-:Y:S01]  /*2a20*/  LEA R4, R11.reuse, UR37, 0x4 ;  /* 0x000000250b047c11 */ /* 0x042fe2000f8e20ff */
[----:B------:R-:W-:Y:S01]  /*2a30*/  VIADD R0, R0, 0xd0 ;  /* 0x000000d000007836 */ /* 0x000fe20000000000 */
[----:B------:R-:W-:Y:S01]  /*2a40*/  SEL R8, R8, RZ, P0 ;  /* 0x000000ff08087207 */ /* 0x000fe20000000000 */
[----:B------:R-:W-:-:S03]  /*2a50*/  VIADD R11, R11, 0x1 ;  /* 0x000000010b0b7836 */ /* 0x000fc60000000000 */
[----:B------:R-:W1:Y:S01]  /*2a60*/  LDS.128 R4, [R4+0x150] ;  /* 0x0001500004047984 */ /* 0x000e620000000c00 */
[----:B------:R-:W-:Y:S02]  /*2a70*/  PRMT R0, RZ, 0x654, R0 ;  /* 0x00000654ff007816 */ /* 0x000fe40000000000 */
[C---:B------:R-:W-:Y:S01]  /*2a80*/  ISETP.NE.AND P1, PT, R11.reuse, 0x2, PT ;  /* 0x000000020b00780c */ /* 0x040fe20003f25270 */
[----:B------:R-:W-:Y:S01]  /*2a90*/  @!PT LDS RZ, [RZ] ;  /* 0x00000000fffff984 */ /* 0x000fe20000000800 */
[----:B------:R-:W-:Y:S01]  /*2aa0*/  @!PT LDS RZ, [RZ] ;  /* 0x00000000fffff984 */ /* 0x000fe20000000800 */
[----:B------:R-:W-:Y:S01]  /*2ab0*/  @!PT LDS RZ, [RZ] ;  /* 0x00000000fffff984 */ /* 0x000fe20000000800 */
[----:B------:R-:W-:Y:S01]  /*2ac0*/  @!PT LDS RZ, [RZ] ;  /* 0x00000000fffff984 */ /* 0x000fe20000000800 */
[----:B------:R2:W-:Y:S06]  /*2ad0*/  MEMBAR.ALL.CTA ;  /* 0x0000000000007992 */ /* 0x0005ec0000008000 */
[----:B--2---:R-:W2:Y:S01]  /*2ae0*/  FENCE.VIEW.ASYNC.S ;  /* 0x00000000000073c6 */ /* 0x004ea20000000000 */
[----:B------:R-:W-:Y:S01]  /*2af0*/  SEL R11, R11, RZ, P1 ;  /* 0x000000ff0b0b7207 */ /* 0x000fe20000800000 */
[----:B--2---:R2:W-:Y:S01]  /*2b00*/  SYNCS.ARRIVE.TRANS64.RED.A1T0 RZ, [R0+URZ], RZ ;  /* 0x000000ff00ff79a7 */ /* 0x0045e200081004ff */
[----:B-1----:R-:W-:-:S02]  /*2b10*/  LOP3.LUT P3, RZ, R6, 0x1, RZ, 0xc0, !PT ;  /* 0x0000000106ff7812 */ /* 0x002fc4000786c0ff */
[----:B------:R-:W-:-:S04]  /*2b20*/  SEL R4, RZ, 0x1, P1 ;  /* 0x00000001ff047807 */ /* 0x000fc80000800000 */
[----:B------:R-:W-:Y:S02]  /*2b30*/  LOP3.LUT R10, R10, R4, RZ, 0x3c, !PT ;  /* 0x000000040a0a7212 */ /* 0x000fe400078e3cff */
[----:B--2---:R-:W-:-:S04]  /*2b40*/  SEL R0, RZ, 0x1, P0 ;  /* 0x00000001ff007807 */ /* 0x004fc80000000000 */
[----:B------:R-:W-:Y:S01]  /*2b50*/  LOP3.LUT R9, R9, R0, RZ, 0x3c, !PT ;  /* 0x0000000009097212 */ /* 0x000fe200078e3cff */
[----:B------:R-:W-:Y:S06]  /*2b60*/  @P3 BRA `(.L_x_48) ;  /* 0xfffffffc002c3947 */ /* 0x000fec000383ffff */
[----:B------:R-:W-:Y:S01]  /*2b70*/  ULEA UR5, UR6, UR37, 0x3 ;  /* 0x0000002506057291 */ /* 0x000fe2000f8e18ff */
[----:B------:R-:W-:-:S08]  /*2b80*/  SHF.L.U32 R2, R12, 0x1f, RZ ;  /* 0x0000001f0c027819 */ /* 0x000fd000000006ff */
[----:B------:R-:W1:Y:S02]  /*2b90*/  SYNCS.PHASECHK.TRANS64 P0, [UR5+0xd0], R2 ;  /* 0x0000d002ff0075a7 */ /* 0x000e640008001005 */
[----:B-1----:R-:W-:Y:S05]  /*2ba0*/  @P0 BRA `(.L_x_49) ;  /* 0x0000000000080947 */ /* 0x002fea0003800000 */
[----:B------:R-:W1:Y:S02]  /*2bb0*/  SYNCS.PHASECHK.TRANS64.TRYWAIT P0, [UR5+0xd0], R2 ;  /* 0x0000d002ff0075a7 */ /* 0x000e640008001105 */
[----:B-1----:R-:W-:Y:S05]  /*2bc0*/  @!P0 BRA `(.L_x_50) ;  /* 0x0000005000948947 */ /* 0x002fea0003800000 */
.L_x_49:
[----:B------:R-:W-:-:S04]  /*2bd0*/  UIADD3 UR4, UPT, UPT, UR6, 0x1, URZ ;  /* 0x0000000106047890 */ /* 0x000fc8000fffe0ff */
[----:B------:R-:W-:-:S04]  /*2be0*/  UISETP.NE.AND UP0, UPT, UR4, 0x2, UPT ;  /* 0x000000020400788c */ /* 0x000fc8000bf05270 */
[----:B------:R-:W-:Y:S02]  /*2bf0*/  USEL UR7, URZ, 0x1, UP0 ;  /* 0x00000001ff077887 */ /* 0x000fe40008000000 */
[----:B------:R-:W-:-:S04]  /*2c00*/  USEL UR4, UR4, URZ, UP0 ;  /* 0x000000ff04047287 */ /* 0x000fc80008000000 */
[----:B------:R-:W-:Y:S01]  /*2c10*/  ULEA UR4, UR4, UR37, 0x3 ;  /* 0x0000002504047291 */ /* 0x000fe2000f8e18ff */
[----:B-1----:R-:W-:-:S04]  /*2c20*/  LOP3.LUT R2, R12, UR7, RZ, 0x3c, !PT ;  /* 0x000000070c027c12 */ /* 0x002fc8000f8e3cff */
[----:B------:R-:W-:-:S04]  /*2c30*/  SHF.L.U32 R0, R2, 0x1f, RZ ;  /* 0x0000001f02007819 */ /* 0x000fc800000006ff */
[----:B------:R-:W1:Y:S02]  /*2c40*/  SYNCS.PHASECHK.TRANS64 P0, [UR4+0xd0], R0 ;  /* 0x0000d000ff0075a7 */ /* 0x000e640008001004 */
[----:B-1----:R-:W-:Y:S05]  /*2c50*/  @P0 EXIT ;  /* 0x000000000000094d */ /* 0x002fea0003800000 */
[----:B------:R-:W-:Y:S02]  /*2c60*/  SHF.L.U32 R2, R2, 0x1f, RZ ;  /* 0x0000001f02027819 */ /* 0x000fe400000006ff */
[----:B------:R-:W-:-:S07]  /*2c70*/  MOV R0, UR4 ;  /* 0x0000000400007c02 */ /* 0x000fce0008000f00 */
.L_x_51:
[----:B-1----:R1:W2:Y:S02]  /*2c80*/  SYNCS.PHASECHK.TRANS64.TRYWAIT P0, [R0+URZ+0xd0], R2 ;  /* 0x0000d002000075a7 */ /* 0x0022a400080011ff */
[----:B--2---:R-:W-:Y:S05]  /*2c90*/  @!P0 NANOSLEEP.SYNCS 0x989680 ;  /* 0x009896800000895d */ /* 0x004fea0003900000 */
[----:B------:R-:W2:Y:S02]  /*2ca0*/  @!P0 SYNCS.PHASECHK.TRANS64 P0, [R0+URZ+0xd0], R2 ;  /* 0x0000d002000085a7 */ /* 0x000ea400080010ff */
[----:B--2---:R-:W-:Y:S05]  /*2cb0*/  @P0 EXIT ;  /* 0x000000000000094d */ /* 0x004fea0003800000 */
[----:B------:R-:W-:Y:S05]  /*2cc0*/  BRA `(.L_x_51) ;  /* 0xfffffffc00ec7947 */ /* 0x000fea000383ffff */
.L_x_44:
[----:B------:R-:W-:-:S09]  /*2cd0*/  UISETP.NE.AND UP0, UPT, UR6, URZ, UPT ;  /* 0x000000ff0600728c */ /* 0x000fd2000bf05270 */
[----:B------:R-:W-:Y:S05]  /*2ce0*/  BRA.U UP0, `(.L_x_52) ;  /* 0x0000000d00b47547 */ /* 0x000fea000b800000 */
[----:B------:R-:W-:Y:S01]  /*2cf0*/  UMOV UR4, 0x40 ;  /* 0x0000004000047882 */ /* 0x000fe20000000000 */
[----:B------:R-:W-:Y:S01]  /*2d00*/  NOP ;  /* 0x0000000000007918 */ /* 0x000fe20000000000 */
[----:B------:R-:W-:Y:S01]  /*2d10*/  ULEA UR4, UR37, UR4, 0x18 ;  /* 0x0000000425047291 */ /* 0x000fe2000f8ec0ff */
[----:B------:R-:W-:Y:S02]  /*2d20*/  UMOV UR5, 0x400 ;  /* 0x0000040000057882 */ /* 0x000fe40000000000 */
[----:B------:R-:W-:-:S06]  /*2d30*/  ULEA UR37, UR37, UR5, 0x18 ;  /* 0x0000000525257291 */ /* 0x000fcc000f8ec0ff */
[----:B------:R-:W1:Y:S02]  /*2d40*/  LDS.U8 R0, [UR4+0x1c] ;  /* 0x00001c04ff007984 */ /* 0x000e640008000000 */
[----:B-1----:R-:W-:-:S13]  /*2d50*/  ISETP.NE.AND P0, PT, R0, RZ, PT ;  /* 0x000000ff0000720c */ /* 0x002fda0003f05270 */
[----:B------:R-:W-:Y:S05]  /*2d60*/  @P0 BRA `(.L_x_53) ;  /* 0x0000000000580947 */ /* 0x000fea0003800000 */
[----:B------:R-:W-:-:S13]  /*2d70*/  ELECT P0, URZ, PT ;  /* 0x0000000000ff782f */ /* 0x000fda0003800000 */
[----:B------:R-:W-:Y:S05]  /*2d80*/  @!P0 BRA `(.L_x_54) ;  /* 0x0000000000608947 */ /* 0x000fea0003800000 */
[----:B------:R-:W-:Y:S01]  /*2d90*/  UMOV UR5, 0x10 ;  /* 0x0000001000057882 */ /* 0x000fe20000000000 */
[----:B------:R-:W-:Y:S01]  /*2da0*/  HFMA2 R0, -RZ, RZ, 0, 5.9604644775390625e-08 ;  /* 0x00000001ff007431 */ /* 0x000fe200000001ff */
[----:B------:R-:W-:-:S03]  /*2db0*/  MOV R2, 0xffff ;  /* 0x0000ffff00027802 */ /* 0x000fc60000000f00 */
[----:B------:R-:W-:Y:S04]  /*2dc0*/  DEPBAR.LE SB1, 0x36 ;  /* 0x00009d800000791a */ /* 0x000fe80000000000 */
[----:B------:R-:W1:Y:S02]  /*2dd0*/  UTCATOMSWS.FIND_AND_SET.ALIGN UP0, UR5, UR5 ;  /* 0x00000005000575e3 */ /* 0x000e640008000800 */
[----:B-1----:R-:W-:Y:S01]  /*2de0*/  MOV R3, UR5 ;  /* 0x0000000500037c02 */ /* 0x002fe20008000f00 */
[----:B------:R-:W-:Y:S06]  /*2df0*/  BRA.U UP0, `(.L_x_55) ;  /* 0x0000000100187547 */ /* 0x000fec000b800000 */
.L_x_56:
[----:B------:R-:W-:Y:S05]  /*2e00*/  NANOSLEEP 0x64 ;  /* 0x000000640000795d */ /* 0x000fea0003800000 */
[----:B------:R-:W-:-:S05]  /*2e10*/  UMOV UR5, 0x10 ;  /* 0x0000001000057882 */ /* 0x000fca0000000000 */
[----:B------:R-:W-:Y:S04]  /*2e20*/  DEPBAR.LE SB1, 0x36 ;  /* 0x00009d800000791a */ /* 0x000fe80000000000 */
[----:B------:R-:W1:Y:S02]  /*2e30*/  UTCATOMSWS.FIND_AND_SET.ALIGN UP0, UR5, UR5 ;  /* 0x00000005000575e3 */ /* 0x000e640008000800 */
[----:B-1----:R-:W-:Y:S01]  /*2e40*/  MOV R3, UR5 ;  /* 0x0000000500037c02 */ /* 0x002fe20008000f00 */
[----:B------:R-:W-:Y:S05]  /*2e50*/  BRA.U !UP0, `(.L_x_56) ;  /* 0xfffffffd08e87547 */ /* 0x000fea000b83ffff */
.L_x_55:
[-C--:B------:R-:W-:Y:S02]  /*2e60*/  SHF.L.U32 R2, R2, R3.reuse, RZ ;  /* 0x0000000302027219 */ /* 0x080fe400000006ff */
[----:B------:R-:W-:Y:S01]  /*2e70*/  SHF.L.U32 R0, R0, R3, RZ ;  /* 0x0000000300007219 */ /* 0x000fe200000006ff */
[----:B------:R-:W-:Y:S02]  /*2e80*/  IMAD.SHL.U32 R3, R3, 0x20, RZ ;  /* 0x0000002003037824 */ /* 0x000fe400078e00ff */
[----:B------:R1:W-:Y:S04]  /*2e90*/  ATOMS.OR RZ, [UR4+0x14], R2 ;  /* 0x00001402ffff798c */ /* 0x0003e8000b000004 */
[----:B------:R1:W-:Y:S04]  /*2ea0*/  ATOMS.OR RZ, [UR4+0x18], R0 ;  /* 0x00001800ffff798c */ /* 0x0003e8000b000004 */
[----:B------:R1:W-:Y:S01]  /*2eb0*/  STS [UR37+0x170], R3 ;  /* 0x00017003ff007988 */ /* 0x0003e20008000825 */
[----:B------:R-:W-:Y:S05]  /*2ec0*/  BRA `(.L_x_54) ;  /* 0x0000000000107947 */ /* 0x000fea0003800000 */
.L_x_53:
[----:B------:R-:W-:Y:S02]  /*2ed0*/  MOV R0, 0xffffffff ;  /* 0xffffffff00007802 */ /* 0x000fe40000000f00 */
[----:B------:R-:W-:-:S03]  /*2ee0*/  MOV R2, 0x2f10 ;  /* 0x00002f1000027802 */ /* 0x000fc60000000f00 */
[----:B------:R1:W-:Y:S04]  /*2ef0*/  STS [UR37+0x170], R0 ;  /* 0x00017000ff007988 */ /* 0x0003e80008000825 */
[----:B-1-3-5:R-:W-:Y:S05]  /*2f00*/  CALL.REL.NOINC `($__internal_1_$__cuda_sm10x_tcgen05_guardrail_trap_phase_invalid_during_alloc) ;  /* 0x0000005400687944 */ /* 0x02afea0003c00000 */
.L_x_54:
[----:B------:R-:W-:Y:S05]  /*2f10*/  WARPSYNC.ALL ;  /* 0x0000000000007948 */ /* 0x000fea0003800000 */
[----:B------:R-:W2:Y:S01]  /*2f20*/  S2UR UR5, SR_CgaCtaId ;  /* 0x00000000000579c3 */ /* 0x000ea20000008800 */
[----:B------:R-:W-:Y:S01]  /*2f30*/  UMOV UR4, 0x400 ;  /* 0x0000040000047882 */ /* 0x000fe20000000000 */
[----:B------:R-:W-:-:S06]  /*2f40*/  NOP ;  /* 0x0000000000007918 */ /* 0x000fcc0000000000 */
[----:B------:R-:W-:Y:S06]  /*2f50*/  BAR.ARV 0x6, 0xa0 ;  /* 0x0182800000007b1d */ /* 0x000fec0000002000 */
[----:B------:R-:W4:Y:S01]  /*2f60*/  LDCU UR7, c[0x0][0x38c] ;  /* 0x00007180ff0777ac */ /* 0x000f220008000800 */
[----:B------:R-:W-:Y:S01]  /*2f70*/  IMAD.MOV.U32 R11, RZ, RZ, 0x1 ;  /* 0x00000001ff0b7424 */ /* 0x000fe200078e00ff */
[----:B------:R-:W-:Y:S01]  /*2f80*/  CS2R R8, SRZ ;  /* 0x0000000000087805 */ /* 0x000fe2000001ff00 */
[----:B------:R-:W-:Y:S01]  /*2f90*/  IMAD.MOV.U32 R10, RZ, RZ, RZ ;  /* 0x000000ffff0a7224 */ /* 0x000fe200078e00ff */
[----:B------:R-:W3:Y:S01]  /*2fa0*/  LDCU UR6, c[0x0][0x38c] ;  /* 0x00007180ff0677ac */ /* 0x000ee20008000800 */
[----:B------:R-:W-:Y:S01]  /*2fb0*/  UMOV UR15, URZ ;  /* 0x000000ff000f7c82 */ /* 0x000fe20008000000 */
[----:B------:R-:W-:Y:S01]  /*2fc0*/  UMOV UR14, URZ ;  /* 0x000000ff000e7c82 */ /* 0x000fe20008000000 */
[----:B--2---:R-:W-:Y:S01]  /*2fd0*/  ULEA UR5, UR5, UR4, 0x18 ;  /* 0x0000000405057291 */ /* 0x004fe2000f8ec0ff */
[----:B------:R-:W-:Y:S01]  /*2fe0*/  UMOV UR24, 0x0 ;  /* 0x0000000000187882 */ /* 0x000fe20000000000 */
[----:B------:R-:W-:-:S02]  /*2ff0*/  UMOV UR25, 0x8100010 ;  /* 0x0810001000197882 */ /* 0x000fc40000000000 */
[----:B------:R-:W-:Y:S02]  /*3000*/  UIADD3 UR10, UPT, UPT, UR5, 0x6400, URZ ;  /* 0x00006400050a7890 */ /* 0x000fe4000fffe0ff */
[----:B------:R-:W-:Y:S02]  /*3010*/  UIADD3 UR11, UPT, UPT, UR5, 0x26400, URZ ;  /* 0x00026400050b7890 */ /* 0x000fe4000fffe0ff */
[----:B----4-:R-:W-:Y:S01]  /*3020*/  UIADD3 UR7, UPT, UPT, UR7, 0x3f, URZ ;  /* 0x0000003f07077890 */ /* 0x010fe2000fffe0ff */
[----:B-1----:R-:W1:Y:S01]  /*3030*/  LDS R0, [UR5+0x170] ;  /* 0x00017005ff007984 */ /* 0x002e620008000800 */
[----:B------:R-:W-:Y:S02]  /*3040*/  USHF.R.U32.HI UR10, URZ, 0x4, UR10 ;  /* 0x00000004ff0a7899 */ /* 0x000fe4000801160a */
[----:B------:R-:W-:Y:S02]  /*3050*/  USHF.R.S32.HI UR4, URZ, 0x1f, UR7 ;  /* 0x0000001fff047899 */ /* 0x000fe40008011407 */
[----:B------:R-:W-:-:S02]  /*3060*/  USHF.R.U32.HI UR11, URZ, 0x4, UR11 ;  /* 0x00000004ff0b7899 */ /* 0x000fc4000801160b */
[----:B------:R-:W-:Y:S02]  /*3070*/  ULEA.HI UR4, UR4, UR7, URZ, 0x6 ;  /* 0x0000000704047291 */ /* 0x000fe4000f8f30ff */
[----:B------:R-:W-:Y:S02]  /*3080*/  ULOP3.LUT UR10, UR10, 0x3fff, URZ, 0xc0, !UPT ;  /* 0x00003fff0a0a7892 */ /* 0x000fe4000f8ec0ff */
[----:B------:R-:W-:Y:S02]  /*3090*/  USHF.R.S32.HI UR4, URZ, 0x6, UR4 ;  /* 0x00000006ff047899 */ /* 0x000fe40008011404 */
[----:B------:R-:W-:Y:S02]  /*30a0*/  ULOP3.LUT UR11, UR11, 0x3fff, URZ, 0xc0, !UPT ;  /* 0x00003fff0b0b7892 */ /* 0x000fe4000f8ec0ff */
[----:B------:R-:W-:Y:S01]  /*30b0*/  UISETP.LT.AND UP0, UPT, UR4, 0x1, UPT ;  /* 0x000000010400788c */ /* 0x000fe2000bf01270 */
[----:B------:R-:W-:Y:S01]  /*30c0*/  UMOV UR22, 0x0 ;  /* 0x0000000000167882 */ /* 0x000fe20000000000 */
[----:B------:R-:W-:-:S02]  /*30d0*/  UMOV UR23, 0x8100010 ;  /* 0x0810001000177882 */ /* 0x000fc40000000000 */
[----:B------:R-:W-:Y:S02]  /*30e0*/  USEL UR9, UR4, 0x1, !UP0 ;  /* 0x0000000104097887 */ /* 0x000fe4000c000000 */
[----:B------:R-:W-:Y:S02]  /*30f0*/  ULOP3.LUT UR10, UR10, 0x10000, URZ, 0xfc, !UPT ;  /* 0x000100000a0a7892 */ /* 0x000fe4000f8efcff */
[----:B------:R-:W-:Y:S02]  /*3100*/  ULOP3.LUT UR11, UR11, 0x10000, URZ, 0xfc, !UPT ;  /* 0x000100000b0b7892 */ /* 0x000fe4000f8efcff */
[----:B------:R-:W-:Y:S02]  /*3110*/  UIADD3 UR9, UPT, UPT, -UR9, URZ, URZ ;  /* 0x000000ff09097290 */ /* 0x000fe4000fffe1ff */
[----:B---3--:R-:W-:Y:S01]  /*3120*/  UISETP.GE.AND UP3, UPT, UR6, 0x1, UPT ;  /* 0x000000010600788c */ /* 0x008fe2000bf66270 */
[----:B------:R-:W-:Y:S01]  /*3130*/  UMOV UR20, 0x0 ;  /* 0x0000000000147882 */ /* 0x000fe20000000000 */
[----:B------:R-:W-:Y:S01]  /*3140*/  UMOV UR21, 0x8100010 ;  /* 0x0810001000157882 */ /* 0x000fe20000000000 */
[----:B------:R-:W-:Y:S01]  /*3150*/  UMOV UR18, 0x0 ;  /* 0x0000000000127882 */ /* 0x000fe20000000000 */
[----:B------:R-:W-:Y:S01]  /*3160*/  UMOV UR19, 0x8100010 ;  /* 0x0810001000137882 */ /* 0x000fe20000000000 */
[----:B-1----:R-:W-:-:S15]  /*3170*/  R2UR UR16, R0 ;  /* 0x00000000001072ca */ /* 0x002fde00000e0000 */
.L_x_63:
[----:B------:R-:W-:Y:S02]  /*3180*/  LEA R0, R10, UR5, 0x3 ;  /* 0x000000050a007c11 */ /* 0x000fe4000f8e18ff */
[----:B------:R-:W-:Y:S02]  /*3190*/  SHF.L.U32 R2, R9, 0x1f, RZ ;  /* 0x0000001f09027819 */ /* 0x000fe400000006ff */
[----:B------:R-:W-:Y:S01]  /*31a0*/  PLOP3.LUT P0, PT, PT, PT, UP3, 0x80, 0x8 ;  /* 0x000000000008781c */ /* 0x000fe20003f0f038 */
[----:B------:R-:W-:Y:S01]  /*31b0*/  VIADD R3, R0, 0xd0 ;  /* 0x000000d000037836 */ /* 0x000fe20000000000 */
[----:B-1----:R-:W1:Y:S02]  /*31c0*/  SYNCS.PHASECHK.TRANS64.TRYWAIT P1, [R0+URZ+0xc0], R2 ;  /* 0x0000c002000075a7 */ /* 0x002e6400080211ff */
[----:B-1-3--:R-:W-:Y:S09]  /*31d0*/  @!P1 BRA `(.L_x_57) ;  /* 0x0000004c00289947 */ /* 0x00aff20003800000 */
.L_x_144:
[----:B------:R-:W-:Y:S01]  /*31e0*/  LEA R4, R10, UR5, 0x4 ;  /* 0x000000050a047c11 */ /* 0x000fe2000f8e20ff */
[----:B------:R-:W-:Y:S01]  /*31f0*/  @UP3 ULEA UR6, UR14, UR5, 0x3 ;  /* 0x000000050e063291 */ /* 0x000fe2000f8e18ff */
[----:B------:R-:W-:Y:S01]  /*3200*/  PLOP3.LUT P2, PT, PT, PT, PT, 0x80, 0x8 ;  /* 0x000000000008781c */ /* 0x000fe20003f4f070 */
[----:B------:R-:W-:Y:S01]  /*3210*/  ULEA UR7, UR15, UR5, 0x3 ;  /* 0x000000050f077291 */ /* 0x000fe2000f8e18ff */
[----:B------:R-:W-:Y:S01]  /*3220*/  PRMT R3, RZ, 0x654, R3 ;  /* 0x00000654ff037816 */ /* 0x000fe20000000003 */
[----:B------:R-:W-:Y:S01]  /*3230*/  ULEA UR8, UR15, UR16, 0x6 ;  /* 0x000000100f087291 */ /* 0x000fe2000f8e30ff */
[----:B------:R-:W2:Y:S01]  /*3240*/  LDS.128 R4, [R4+0x150] ;  /* 0x0001500004047984 */ /* 0x000ea20000000c00 */
[----:B-1----:R-:W-:Y:S02]  /*3250*/  @P0 SHF.L.U32 R2, R8, 0x1f, RZ ;  /* 0x0000001f08020819 */ /* 0x002fe400000006ff */
[----:B------:R-:W-:Y:S01]  /*3260*/  SHF.L.U32 R0, R11, 0x1f, RZ ;  /* 0x0000001f0b007819 */ /* 0x000fe200000006ff */
[----:B------:R-:W-:Y:S01]  /*3270*/  @!PT LDS RZ, [RZ] ;  /* 0x00000000fffff984 */ /* 0x000fe20000000800 */
[----:B------:R-:W-:Y:S01]  /*3280*/  @!PT LDS RZ, [RZ] ;  /* 0x00000000fffff984 */ /* 0x000fe20000000800 */
[----:B------:R-:W-:Y:S01]  /*3290*/  @!PT LDS RZ, [RZ] ;  /* 0x00000000fffff984 */ /* 0x000fe20000000800 */
[----:B------:R-:W-:Y:S01]  /*32a0*/  @!PT LDS RZ, [RZ] ;  /* 0x00000000fffff984 */ /* 0x000fe20000000800 */
[----:B------:R1:W-:Y:S06]  /*32b0*/  MEMBAR.ALL.CTA ;  /* 0x0000000000007992 */ /* 0x0003ec0000008000 */
[----:B-1----:R-:W1:Y:S02]  /*32c0*/  FENCE.VIEW.ASYNC.S ;  /* 0x00000000000073c6 */ /* 0x002e640000000000 */
[----:B-1----:R1:W-:Y:S01]  /*32d0*/  SYNCS.ARRIVE.TRANS64.RED.A1T0 RZ, [R3+URZ], RZ ;  /* 0x000000ff03ff79a7 */ /* 0x0023e200081004ff */
[----:B------:R1:W3:Y:S01]  /*32e0*/  @P0 SYNCS.PHASECHK.TRANS64.TRYWAIT P2, [UR6], R2 ;  /* 0x00000002ff0005a7 */ /* 0x0002e20008041106 */
[----:B--2---:R-:W-:Y:S01]  /*32f0*/  LOP3.LUT P1, RZ, R6, 0x1, RZ, 0xc0, !PT ;  /* 0x0000000106ff7812 */ /* 0x004fe2000782c0ff */
[----:B------:R-:W2:Y:S02]  /*3300*/  SYNCS.PHASECHK.TRANS64.TRYWAIT P0, [UR7+0x100], R0 ;  /* 0x00010000ff0075a7 */ /* 0x000ea40008001107 */
[----:B-123--:R-:W-:Y:S10]  /*3310*/  @!P0 BRA `(.L_x_58) ;  /* 0x0000004800ec8947 */ /* 0x00eff40003800000 */
.L_x_146:
[----:B------:R-:W-:Y:S01]  /*3320*/  IADD3 R10, PT, PT, R10, 0x1, RZ ;  /* 0x000000010a0a7810 */ /* 0x000fe20007ffe0ff */
[----:B------:R-:W-:Y:S06]  /*3330*/  BRA.U !UP3, `(.L_x_59) ;  /* 0x000000010bc07547 */ /* 0x000fec000b800000 */
[----:B------:R-:W-:Y:S01]  /*3340*/  UPLOP3.LUT UP4, UPT, UPT, UPT, UPT, 0x40, 0x4 ;  /* 0x000000000004789c */ /* 0x000fe20003f8e870 */
[----:B------:R-:W-:Y:S01]  /*3350*/  UMOV UR13, UR9 ;  /* 0x00000009000d7c82 */ /* 0x000fe20008000000 */
[----:B------:R-:W-:Y:S01]  /*3360*/  UMOV UR12, UR4 ;  /* 0x00000004000c7c82 */ /* 0x000fe20008000000 */
[----:B------:R-:W-:-:S08]  /*3370*/  UMOV UR17, UR14 ;  /* 0x0000000e00117c82 */ /* 0x000fd00008000000 */
.L_x_62:
[----:B------:R-:W-:Y:S02]  /*3380*/  UIADD3 UR13, UPT, UPT, UR13, 0x1, URZ ;  /* 0x000000010d0d7890 */ /* 0x000fe4000fffe0ff */
[----:B--2---:R-:W-:Y:S02]  /*3390*/  ULEA UR6, UR17, UR5, 0x3 ;  /* 0x0000000511067291 */ /* 0x004fe4000f8e18ff */
[----:B------:R-:W-:Y:S01]  /*33a0*/  UISETP.NE.AND UP0, UPT, UR13, URZ, UPT ;  /* 0x000000ff0d00728c */ /* 0x000fe2000bf05270 */
[----:B---3--:R-:W-:Y:S10]  /*33b0*/  @P2 BRA `(.L_x_60) ;  /* 0x00000000000c2947 */ /* 0x008ff40003800000 */
[----:B-1----:R-:W-:Y:S04]  /*33c0*/  SHF.L.U32 R2, R8, 0x1f, RZ ;  /* 0x0000001f08027819 */ /* 0x002fe800000006ff */
[----:B------:R-:W1:Y:S02]  /*33d0*/  SYNCS.PHASECHK.TRANS64.TRYWAIT P0, [UR6], R2 ;  /* 0x00000002ff0075a7 */ /* 0x000e640008001106 */
[----:B-1----:R-:W-:Y:S05]  /*33e0*/  @!P0 BRA `(.L_x_61) ;  /* 0x0000004800d08947 */ /* 0x002fea0003800000 */
.L_x_60:
[----:B------:R-:W-:Y:S01]  /*33f0*/  UISETP.NE.AND UP1, UPT, UR12, 0x1, UPT ;  /* 0x000000010c00788c */ /* 0x000fe2000bf25270 */
[----:B------:R-:W-:Y:S01]  /*3400*/  PLOP3.LUT P2, PT, PT, PT, PT, 0x80, 0x8 ;  /* 0x000000000008781c */ /* 0x000fe20003f4f070 */
[----:B------:R-:W-:Y:S02]  /*3410*/  UIADD3 UR14, UPT, UPT, UR17, 0x1, URZ ;  /* 0x00000001110e7890 */ /* 0x000fe4000fffe0ff */
[----:B------:R-:W-:Y:S02]  /*3420*/  ULEA UR28, UR17, UR11, 0x9 ;  /* 0x0000000b111c7291 */ /* 0x000fe4000f8e48ff */
[----:B------:R-:W-:Y:S01]  /*3430*/  UISETP.NE.AND UP2, UPT, UR14, 0x8, UPT ;  /* 0x000000080e00788c */ /* 0x000fe2000bf45270 */
[----:B------:R-:W-:Y:S01]  /*3440*/  PLOP3.LUT P0, PT, PT, PT, UP1, 0x80, 0x8 ;  /* 0x000000000008781c */ /* 0x000fe20003f0f018 */
[----:B------:R-:W-:Y:S02]  /*3450*/  UIADD3 UR40, UPT, UPT, UR28, 0x2, URZ ;  /* 0x000000021c287890 */ /* 0x000fe4000fffe0ff */
[----:B------:R-:W-:Y:S02]  /*3460*/  USEL UR27, URZ, 0x1, UP2 ;  /* 0x00000001ff1b7887 */ /* 0x000fe40009000000 */
[----:B------:R-:W-:Y:S02]  /*3470*/  USEL UR14, UR14, URZ, UP2 ;  /* 0x000000ff0e0e7287 */ /* 0x000fe40009000000 */
[----:B------:R-:W-:Y:S02]  /*3480*/  UIADD3 UR36, UPT, UPT, UR28, 0x4, URZ ;  /* 0x000000041c247890 */ /* 0x000fe4000fffe0ff */
[----:B------:R-:W-:Y:S01]  /*3490*/  @UP1 ULEA UR26, UR14, UR5, 0x3 ;  /* 0x000000050e1a1291 */ /* 0x000fe2000f8e18ff */
[----:B------:R-:W-:Y:S01]  /*34a0*/  LOP3.LUT R8, R8, UR27, RZ, 0x3c, !PT ;  /* 0x0000001b08087c12 */ /* 0x000fe2000f8e3cff */
[----:B------:R-:W-:Y:S02]  /*34b0*/  UIADD3 UR32, UPT, UPT, UR28, 0x6, URZ ;  /* 0x000000061c207890 */ /* 0x000fe4000fffe0ff */
[----:B------:R-:W-:Y:S01]  /*34c0*/  UIADD3 UR6, UPT, UPT, UR6, 0x40, URZ ;  /* 0x0000004006067890 */ /* 0x000fe2000fffe0ff */
[----:B-1----:R-:W-:Y:S01]  /*34d0*/  @P0 SHF.L.U32 R0, R8, 0x1f, RZ ;  /* 0x0000001f08000819 */ /* 0x002fe200000006ff */
[----:B------:R-:W-:Y:S01]  /*34e0*/  UIADD3 UR12, UPT, UPT, UR12, -0x1, URZ ;  /* 0xffffffff0c0c7890 */ /* 0x000fe2000fffe0ff */
[----:B------:R-:W-:Y:S02]  /*34f0*/  UMOV UR29, 0x40004040 ;  /* 0x40004040001d7882 */ /* 0x000fe40000000000 */
[----:B------:R2:W3:Y:S01]  /*3500*/  @P0 SYNCS.PHASECHK.TRANS64.TRYWAIT P2, [UR26], R0 ;  /* 0x00000000ff0005a7 */ /* 0x0004e2000804111a */
[----:B------:R-:W-:Y:S01]  /*3510*/  ULEA UR26, UR17, UR10, 0xa ;  /* 0x0000000a111a7291 */ /* 0x000fe2000f8e50ff */
[----:B------:R-:W-:Y:S01]  /*3520*/  UMOV UR27, 0x40004040 ;  /* 0x40004040001b7882 */ /* 0x000fe20000000000 */
[----:B------:R-:W-:Y:S02]  /*3530*/  UMOV UR41, 0x40004040 ;  /* 0x4000404000297882 */ /* 0x000fe40000000000 */
[----:B------:R-:W-:Y:S02]  /*3540*/  UIADD3 UR38, UPT, UPT, UR26, 0x2, URZ ;  /* 0x000000021a267890 */ /* 0x000fe4000fffe0ff */
[----:B------:R-:W-:Y:S02]  /*3550*/  UIADD3 UR34, UPT, UPT, UR26, 0x4, URZ ;  /* 0x000000041a227890 */ /* 0x000fe4000fffe0ff */
[----:B------:R-:W-:Y:S01]  /*3560*/  UIADD3 UR30, UPT, UPT, UR26, 0x6, URZ ;  /* 0x000000061a1e7890 */ /* 0x000fe2000fffe0ff */
[----:B------:R2:W-:Y:S01]  /*3570*/  UTCHMMA gdesc[UR26], gdesc[UR28], tmem[UR8], tmem[UR24], idesc[UR25], UP4 ;  /* 0x00ff181c1a0075ea */ /* 0x0005e2000a000008 */
[----:B------:R-:W-:Y:S01]  /*3580*/  UPLOP3.LUT UP4, UPT, UPT, UPT, UPT, 0x80, 0x8 ;  /* 0x000000000008789c */ /* 0x000fe20003f8f070 */
[----:B------:R-:W-:Y:S01]  /*3590*/  UMOV UR39, 0x40004040 ;  /* 0x4000404000277882 */ /* 0x000fe20000000000 */
[----:B------:R-:W-:Y:S01]  /*35a0*/  UMOV UR37, 0x40004040 ;  /* 0x4000404000257882 */ /* 0x000fe20000000000 */
[----:B------:R2:W-:Y:S01]  /*35b0*/  UTCHMMA gdesc[UR38], gdesc[UR40], tmem[UR8], tmem[UR22], idesc[UR23], UPT ;  /* 0x00ff1628260075ea */ /* 0x0005e2000b800008 */
[----:B------:R-:W-:Y:S01]  /*35c0*/  UMOV UR35, 0x40004040 ;  /* 0x4000404000237882 */ /* 0x000fe20000000000 */
[----:B------:R-:W-:Y:S01]  /*35d0*/  UMOV UR33, 0x40004040 ;  /* 0x4000404000217882 */ /* 0x000fe20000000000 */
[----:B------:R-:W-:Y:S01]  /*35e0*/  UMOV UR31, 0x40004040 ;  /* 0x40004040001f7882 */ /* 0x000fe20000000000 */
[----:B------:R2:W-:Y:S01]  /*35f0*/  UTCHMMA gdesc[UR34], gdesc[UR36], tmem[UR8], tmem[UR20], idesc[UR21], UPT ;  /* 0x00ff1424220075ea */ /* 0x0005e2000b800008 */
[----:B------:R2:W-:Y:S01]  /*3600*/  UTCHMMA gdesc[UR30], gdesc[UR32], tmem[UR8], tmem[UR18], idesc[UR19], UPT ;  /* 0x00ff12201e0075ea */ /* 0x0005e2000b800008 */
[----:B------:R2:W-:Y:S01]  /*3610*/  UTCBAR [UR6], URZ ;  /* 0x000000ff060073e9 */ /* 0x0005e200080000ff */
[----:B------:R-:W-:Y:S01]  /*3620*/  UMOV UR17, UR14 ;  /* 0x0000000e00117c82 */ /* 0x000fe20008000000 */
[----:B------:R-:W-:Y:S05]  /*3630*/  BRA.U UP0, `(.L_x_62) ;  /* 0xfffffffd00507547 */ /* 0x000fea000b83ffff */
.L_x_59:
[----:B------:R-:W-:Y:S01]  /*3640*/  UIADD3 UR15, UPT, UPT, UR15, 0x1, URZ ;  /* 0x000000010f0f7890 */ /* 0x000fe2000fffe0ff */
[C---:B------:R-:W-:Y:S01]  /*3650*/  ISETP.NE.AND P0, PT, R10.reuse, 0x2, PT ;  /* 0x000000020a00780c */ /* 0x040fe20003f05270 */
[----:B------:R-:W-:Y:S02]  /*3660*/  UIADD3 UR7, UPT, UPT, UR7, 0xe0, URZ ;  /* 0x000000e007077890 */ /* 0x000fe4000fffe0ff */
[----:B------:R-:W-:Y:S01]  /*3670*/  UISETP.NE.AND UP0, UPT, UR15, 0x4, UPT ;  /* 0x000000040f00788c */ /* 0x000fe2000bf05270 */
[----:B-12---:R-:W-:Y:S02]  /*3680*/  SEL R0, RZ, 0x1, P0 ;  /* 0x00000001ff007807 */ /* 0x006fe40000000000 */
[----:B------:R-:W-:Y:S01]  /*3690*/  SEL R10, R10, RZ, P0 ;  /* 0x000000ff0a0a7207 */ /* 0x000fe20000000000 */
[----:B------:R-:W-:Y:S01]  /*36a0*/  USEL UR6, URZ, 0x1, UP0 ;  /* 0x00000001ff067887 */ /* 0x000fe20008000000 */
[----:B------:R-:W-:Y:S01]  /*36b0*/  LOP3.LUT R9, R9, R0, RZ, 0x3c, !PT ;  /* 0x0000000009097212 */ /* 0x000fe200078e3cff */
[----:B------:R-:W-:Y:S01]  /*36c0*/  USEL UR15, UR15, URZ, UP0 ;  /* 0x000000ff0f0f7287 */ /* 0x000fe20008000000 */
[----:B------:R1:W-:Y:S03]  /*36d0*/  UTCBAR [UR7], URZ ;  /* 0x000000ff070073e9 */ /* 0x0003e600080000ff */
[----:B------:R-:W-:Y:S01]  /*36e0*/  LOP3.LUT R11, R11, UR6, RZ, 0x3c, !PT ;  /* 0x000000060b0b7c12 */ /* 0x000fe2000f8e3cff */
[----:B------:R-:W-:Y:S07]  /*36f0*/  @P1 BRA `(.L_x_63) ;  /* 0xfffffff800a01947 */ /* 0x000fee000383ffff */
[----:B------:R-:W2:Y:S01]  /*3700*/  S2UR UR4, SR_CgaCtaId ;  /* 0x00000000000479c3 */ /* 0x000ea20000008800 */
[----:B------:R-:W-:Y:S01]  /*3710*/  ELECT P0, URZ, PT ;  /* 0x0000000000ff782f */ /* 0x000fe20003800000 */
[----:B------:R-:W-:Y:S01]  /*3720*/  IMAD.MOV.U32 R0, RZ, RZ, 0x1 ;  /* 0x00000001ff007424 */ /* 0x000fe200078e00ff */
[----:B------:R-:W-:Y:S01]  /*3730*/  UIADD3 UR5, UPT, UPT, UR5, 0x100, URZ ;  /* 0x0000010005057890 */ /* 0x000fe2000fffe0ff */
[----:B------:R-:W-:Y:S01]  /*3740*/  SHF.L.U32 R2, R11, 0x1f, RZ ;  /* 0x0000001f0b027819 */ /* 0x000fe200000006ff */
[----:B------:R-:W-:-:S03]  /*3750*/  UMOV UR6, 0x40 ;  /* 0x0000004000067882 */ /* 0x000fc60000000000 */
[----:B------:R-:W-:Y:S01]  /*3760*/  UVIRTCOUNT.DEALLOC.SMPOOL 0x80 ;  /* 0x000000800000784c */ /* 0x000fe20000000000 */
[----:B--2---:R-:W-:Y:S02]  /*3770*/  ULEA UR4, UR4, UR6, 0x18 ;  /* 0x0000000604047291 */ /* 0x004fe4000f8ec0ff */
[----:B------:R-:W-:-:S07]  /*3780*/  ULEA UR6, UR15, UR5, 0x3 ;  /* 0x000000050f067291 */ /* 0x000fce000f8e18ff */
[----:B------:R2:W-:Y:S02]  /*3790*/  @P0 STS.U8 [UR4+0x1c], R0 ;  /* 0x00001c00ff000988 */ /* 0x0005e40008000004 */
[----:B------:R-:W4:Y:S02]  /*37a0*/  SYNCS.PHASECHK.TRANS64.TRYWAIT P0, [UR6], R2 ;  /* 0x00000002ff0075a7 */ /* 0x000f240008001106 */
[----:B--2-4-:R-:W-:Y:S05]  /*37b0*/  @!P0 BRA `(.L_x_64) ;  /* 0x0000004400f48947 */ /* 0x014fea0003800000 */
.L_x_149:
[----:B-1----:R-:W-:-:S04]  /*37c0*/  UIADD3 UR7, UPT, UPT, UR15, 0x1, URZ ;  /* 0x000000010f077890 */ /* 0x002fc8000fffe0ff */
[----:B------:R-:W-:-:S04]  /*37d0*/  UISETP.NE.AND UP0, UPT, UR7, 0x4, UPT ;  /* 0x000000040700788c */ /* 0x000fc8000bf05270 */
[----:B------:R-:W-:Y:S02]  /*37e0*/  USEL UR8, URZ, 0x1, UP0 ;  /* 0x00000001ff087887 */ /* 0x000fe40008000000 */
[----:B------:R-:W-:-:S04]  /*37f0*/  USEL UR7, UR7, URZ, UP0 ;  /* 0x000000ff07077287 */ /* 0x000fc80008000000 */
[----:B------:R-:W-:Y:S01]  /*3800*/  ULEA UR6, UR7, UR5, 0x3 ;  /* 0x0000000507067291 */ /* 0x000fe2000f8e18ff */
[----:B--2---:R-:W-:-:S04]  /*3810*/  LOP3.LUT R2, R11, UR8, RZ, 0x3c, !PT ;  /* 0x000000080b027c12 */ /* 0x004fc8000f8e3cff */
[----:B------:R-:W-:-:S04]  /*3820*/  SHF.L.U32 R3, R2, 0x1f, RZ ;  /* 0x0000001f02037819 */ /* 0x000fc800000006ff */
[----:B------:R-:W1:Y:S02]  /*3830*/  SYNCS.PHASECHK.TRANS64.TRYWAIT P0, [UR6], R3 ;  /* 0x00000003ff0075a7 */ /* 0x000e640008001106 */
[----:B-1----:R-:W-:Y:S05]  /*3840*/  @!P0 BRA `(.L_x_65) ;  /* 0x0000004400e88947 */ /* 0x002fea0003800000 */
.L_x_151:
        /* <DEDUP_REMOVED lines=9> */
.L_x_153:
[----:B------:R-:W-:-:S04]  /*38e0*/  UIADD3 UR7, UPT, UPT, UR7, 0x1, URZ ;  /* 0x0000000107077890 */ /* 0x000fc8000fffe0ff */
[----:B------:R-:W-:-:S04]  /*38f0*/  UISETP.NE.AND UP0, UPT, UR7, 0x4, UPT ;  /* 0x000000040700788c */ /* 0x000fc8000bf05270 */
[----:B------:R-:W-:Y:S02]  /*3900*/  USEL UR6, URZ, 0x1, UP0 ;  /* 0x00000001ff067887 */ /* 0x000fe40008000000 */
[----:B------:R-:W-:-:S04]  /*3910*/  USEL UR7, UR7, URZ, UP0 ;  /* 0x000000ff07077287 */ /* 0x000fc80008000000 */
[----:B------:R-:W-:Y:S01]  /*3920*/  ULEA UR7, UR7, UR5, 0x3 ;  /* 0x0000000507077291 */ /* 0x000fe2000f8e18ff */
[----:B------:R-:W-:-:S04]  /*3930*/  LOP3.LUT R2, R2, UR6, RZ, 0x3c, !PT ;  /* 0x0000000602027c12 */ /* 0x000fc8000f8e3cff */
[----:B------:R-:W-:-:S04]  /*3940*/  SHF.L.U32 R2, R2, 0x1f, RZ ;  /* 0x0000001f02027819 */ /* 0x000fc800000006ff */
[----:B------:R-:W2:Y:S02]  /*3950*/  SYNCS.PHASECHK.TRANS64.TRYWAIT P0, [UR7], R2 ;  /* 0x00000002ff0075a7 */ /* 0x000ea40008001107 */
[----:B--2---:R-:W-:Y:S05]  /*3960*/  @!P0 BRA `(.L_x_67) ;  /* 0x0000004400d08947 */ /* 0x004fea0003800000 */
.L_x_155:
[----:B------:R-:W-:Y:S01]  /*3970*/  NOP ;  /* 0x0000000000007918 */ /* 0x000fe20000000000 */
[----:B-1----:R-:W1:Y:S01]  /*3980*/  LDS R0, [UR4+0x14] ;  /* 0x00001404ff007984 */ /* 0x002e620008000800 */
[----:B------:R-:W-:Y:S01]  /*3990*/  ULOP3.LUT UR6, UR16, 0xffff, URZ, 0xc0, !UPT ;  /* 0x0000ffff10067892 */ /* 0x000fe2000f8ec0ff */
[----:B------:R-:W-:Y:S01]  /*39a0*/  UMOV UR8, 0xffff ;  /* 0x0000ffff00087882 */ /* 0x000fe20000000000 */
[----:B------:R-:W-:Y:S02]  /*39b0*/  UMOV UR5, 0x1 ;  /* 0x0000000100057882 */ /* 0x000fe40000000000 */
[----:B------:R-:W-:-:S04]  /*39c0*/  USHF.R.U32.HI UR6, URZ, 0x5, UR6 ;  /* 0x00000005ff067899 */ /* 0x000fc80008011606 */
[----:B------:R-:W-:Y:S02]  /*39d0*/  USHF.L.U32 UR8, UR8, UR6, URZ ;  /* 0x0000000608087299 */ /* 0x000fe400080006ff */
[----:B------:R-:W-:-:S04]  /*39e0*/  USHF.L.U32 UR5, UR5, UR6, URZ ;  /* 0x0000000605057299 */ /* 0x000fc800080006ff */
[----:B-1----:R-:W-:-:S04]  /*39f0*/  LOP3.LUT R0, R0, UR8, RZ, 0xc0, !PT ;  /* 0x0000000800007c12 */ /* 0x002fc8000f8ec0ff */
[----:B------:R-:W-:-:S13]  /*3a00*/  ISETP.NE.AND P0, PT, R0, UR8, PT ;  /* 0x0000000800007c0c */ /* 0x000fda000bf05270 */
[----:B------:R-:W-:Y:S05]  /*3a10*/  @P0 BRA `(.L_x_68) ;  /* 0x0000000000580947 */ /* 0x000fea0003800000 */
[----:B------:R-:W1:Y:S02]  /*3a20*/  LDS R0, [UR4+0x18] ;  /* 0x00001804ff007984 */ /* 0x000e640008000800 */
[----:B-1----:R-:W-:-:S04]  /*3a30*/  LOP3.LUT R0, R0, UR5, RZ, 0xc0, !PT ;  /* 0x0000000500007c12 */ /* 0x002fc8000f8ec0ff */
[----:B------:R-:W-:-:S13]  /*3a40*/  ISETP.NE.AND P0, PT, R0, UR5, PT ;  /* 0x0000000500007c0c */ /* 0x000fda000bf05270 */
[----:B------:R-:W-:Y:S05]  /*3a50*/  @P0 BRA `(.L_x_69) ;  /* 0x00000000003c0947 */ /* 0x000fea0003800000 */
[----:B------:R-:W1:Y:S01]  /*3a60*/  S2R R2, SR_LANEID ;  /* 0x0000000000027919 */ /* 0x000e620000000000 */
[----:B------:R-:W-:Y:S01]  /*3a70*/  ULOP3.LUT UR8, URZ, UR8, URZ, 0x33, !UPT ;  /* 0x00000008ff087292 */ /* 0x000fe2000f8e33ff */
[----:B------:R-:W-:Y:S02]  /*3a80*/  VOTEU.ANY UR7, UPT, PT ;  /* 0x0000000000077886 */ /* 0x000fe400038e0100 */
[----:B------:R-:W-:-:S03]  /*3a90*/  UFLO.U32 UR7, UR7 ;  /* 0x00000007000772bd */ /* 0x000fc600080e0000 */
[----:B------:R-:W-:-:S04]  /*3aa0*/  IMAD.U32 R0, RZ, RZ, UR8 ;  /* 0x00000008ff007e24 */ /* 0x000fc8000f8e00ff */
[----:B------:R2:W4:Y:S02]  /*3ab0*/  REDUX UR6, R0 ;  /* 0x00000000000673c4 */ /* 0x0005240000000000 */
[----:B------:R1:W-:Y:S02]  /*3ac0*/  UTCATOMSWS.AND URZ, UR8 ;  /* 0x0000000800ff79e3 */ /* 0x0003e40008000000 */
[----:B-1----:R-:W-:Y:S02]  /*3ad0*/  ISETP.EQ.U32.AND P0, PT, R2, UR7, PT ;  /* 0x0000000702007c0c */ /* 0x002fe4000bf02070 */
[----:B--2---:R-:W-:Y:S02]  /*3ae0*/  LOP3.LUT R0, RZ, UR5, RZ, 0x33, !PT ;  /* 0x00000005ff007c12 */ /* 0x004fe4000f8e33ff */
[----:B----4-:R-:W-:Y:S02]  /*3af0*/  MOV R2, UR6 ;  /* 0x0000000600027c02 */ /* 0x010fe40008000f00 */
[----:B------:R-:W1:Y:S07]  /*3b00*/  REDUX UR5, R0 ;  /* 0x00000000000573c4 */ /* 0x000e6e0000000000 */
[----:B------:R2:W-:Y:S01]  /*3b10*/  @P0 ATOMS.AND RZ, [UR4+0x14], R2 ;  /* 0x00001402ffff098c */ /* 0x0005e2000a800004 */
[----:B-1----:R-:W-:-:S05]  /*3b20*/  IMAD.U32 R0, RZ, RZ, UR5 ;  /* 0x00000005ff007e24 */ /* 0x002fca000f8e00ff */
[----:B------:R2:W-:Y:S01]  /*3b30*/  @P0 ATOMS.AND RZ, [UR4+0x18], R0 ;  /* 0x00001800ffff098c */ /* 0x0005e2000a800004 */
[----:B------:R-:W-:Y:S05]  /*3b40*/  BRA `(.L_x_70) ;  /* 0x0000000000147947 */ /* 0x000fea0003800000 */
.L_x_69:
[----:B------:R-:W-:Y:S02]  /*3b50*/  MOV R2, 0x3b70 ;  /* 0x00003b7000027802 */ /* 0x000fe40000000f00 */
[----:B---3-5:R-:W-:Y:S05]  /*3b60*/  CALL.REL.NOINC `($__internal_0_$__cuda_sm10x_tcgen05_guardrail_trap_col_being_dealloced_not_returned_by_alloc) ;  /* 0x0000004800447944 */ /* 0x028fea0003c00000 */
[----:B------:R-:W-:Y:S05]  /*3b70*/  BRA `(.L_x_70) ;  /* 0x0000000000087947 */ /* 0x000fea0003800000 */
.L_x_68:
[----:B------:R-:W-:Y:S02]  /*3b80*/  MOV R2, 0x3ba0 ;  /* 0x00003ba000027802 */ /* 0x000fe40000000f00 */
[----:B---3-5:R-:W-:Y:S05]  /*3b90*/  CALL.REL.NOINC `($__internal_2_$__cuda_sm10x_tcgen05_guardrail_trap_unallocated_columns_being_dealloced) ;  /* 0x0000004800507944 */ /* 0x028fea0003c00000 */
.L_x_70:
[----:B------:R-:W-:Y:S01]  /*3ba0*/  NOP ;  /* 0x0000000000007918 */ /* 0x000fe20000000000 */
[----:B------:R-:W-:Y:S05]  /*3bb0*/  EXIT ;  /* 0x000000000000794d */ /* 0x000fea0003800000 */
.L_x_52:
[----:B------:R-:W-:-:S09]  /*3bc0*/  UISETP.NE.OR UP2, UPT, UR6, 0x3, UP2 ;  /* 0x000000030600788c */ /* 0x000fd20009745670 */
[----:B------:R-:W-:Y:S05]  /*3bd0*/  BRA.U UP2, `(.L_x_71) ;  /* 0x0000000d02b07547 */ /* 0x000fea000b800000 */
[----:B------:R-:W1:Y:S01]  /*3be0*/  LDC R0, c[0x0][0xb30] ;  /* 0x0002cc00ff007b82 */ /* 0x000e620000000800 */
[----:B------:R-:W2:Y:S01]  /*3bf0*/  LDCU.64 UR6, c[0x0][0x888] ;  /* 0x00011100ff0677ac */ /* 0x000ea20008000a00 */
[----:B------:R-:W-:Y:S02]  /*3c00*/  HFMA2 R27, -RZ, RZ, 0, 0 ;  /* 0x00000000ff1b7431 */ /* 0x000fe400000001ff */
[----:B------:R-:W-:Y:S01]  /*3c10*/  IMAD.MOV.U32 R29, RZ, RZ, 0x1 ;  /* 0x00000001ff1d7424 */ /* 0x000fe200078e00ff */
[----:B------:R-:W-:Y:S01]  /*3c20*/  MOV R25, 0x2000 ;  /* 0x0000200000197802 */ /* 0x000fe20000000f00 */
[----:B------:R-:W4:Y:S01]  /*3c30*/  LDCU.64 UR4, c[0x0][0x890] ;  /* 0x00011200ff0477ac */ /* 0x000f220008000a00 */
[----:B------:R-:W-:Y:S01]  /*3c40*/  IMAD.MOV.U32 R28, RZ, RZ, RZ ;  /* 0x000000ffff1c7224 */ /* 0x000fe200078e00ff */
[----:B------:R-:W3:Y:S01]  /*3c50*/  LDC R24, c[0x0][0x370] ;  /* 0x0000dc00ff187b82 */ /* 0x000ee20000000800 */
[----:B------:R-:W-:-:S07]  /*3c60*/  UPLOP3.LUT UP0, UPT, UPT, UPT, UPT, 0x40, 0x4 ;  /* 0x000000000004789c */ /* 0x000fce0003f0e870 */
[----:B------:R-:W3:Y:S01]  /*3c70*/  LDC R3, c[0x0][0xb0c] ;  /* 0x0002c300ff037b82 */ /* 0x000ee20000000800 */
[----:B--2---:R-:W-:-:S03]  /*3c80*/  UISETP.NE.U32.AND UP2, UPT, UR6, URZ, UPT ;  /* 0x000000ff0600728c */ /* 0x004fc6000bf45070 */
[----:B------:R-:W-:Y:S01]  /*3c90*/  UMOV UR6, 0x400 ;  /* 0x0000040000067882 */ /* 0x000fe20000000000 */
[----:B----4-:R-:W-:-:S03]  /*3ca0*/  UISETP.NE.U32.AND UP5, UPT, UR4, URZ, UPT ;  /* 0x000000ff0400728c */ /* 0x010fc6000bfa5070 */
[----:B------:R-:W2:Y:S01]  /*3cb0*/  LDC R18, c[0x0][0xb20] ;  /* 0x0002c800ff127b82 */ /* 0x000ea20000000800 */
[----:B-1----:R-:W-:Y:S01]  /*3cc0*/  ISETP.NE.AND P1, PT, R0, 0x1, PT ;  /* 0x000000010000780c */ /* 0x002fe20003f25270 */
[----:B------:R-:W-:Y:S02]  /*3cd0*/  UISETP.NE.AND.EX UP2, UPT, UR7, URZ, UPT, UP2 ;  /* 0x000000ff0700728c */ /* 0x000fe4000bf45320 */
[----:B------:R-:W-:Y:S02]  /*3ce0*/  ULEA UR6, UR37, UR6, 0x18 ;  /* 0x0000000625067291 */ /* 0x000fe4000f8ec0ff */
[----:B------:R-:W-:Y:S02]  /*3cf0*/  UISETP.NE.AND.EX UP5, UPT, UR5, URZ, UPT, UP5 ;  /* 0x000000ff0500728c */ /* 0x000fe4000bfa5350 */
[----:B------:R-:W1:Y:S01]  /*3d00*/  LDC.64 R30, c[0x0][0x348] ;  /* 0x0000d200ff1e7b82 */ /* 0x000e620000000a00 */
[----:B------:R-:W-:-:S07]  /*3d10*/  UMOV UR7, URZ ;  /* 0x000000ff00077c82 */ /* 0x000fce0008000000 */
[----:B------:R-:W4:Y:S08]  /*3d20*/  LDC.64 R16, c[0x0][0xb10] ;  /* 0x0002c400ff107b82 */ /* 0x000f300000000a00 */
[----:B------:R-:W1:Y:S08]  /*3d30*/  LDC.64 R6, c[0x0][0xb18] ;  /* 0x0002c600ff067b82 */ /* 0x000e700000000a00 */
[----:B------:R-:W1:Y:S08]  /*3d40*/  LDC.64 R4, c[0x0][0xb28] ;  /* 0x0002ca00ff047b82 */ /* 0x000e700000000a00 */
[----:B--23--:R-:W1:Y:S02]  /*3d50*/  LDC R19, c[0x0][0x374] ;  /* 0x0000dd00ff137b82 */ /* 0x00ce640000000800 */
.L_x_80:
[C---:B------:R-:W-:Y:S02]  /*3d60*/  LEA R0, R28.reuse, UR6, 0x3 ;  /* 0x000000061c007c11 */ /* 0x040fe4000f8e18ff */
[----:B------:R-:W-:Y:S02]  /*3d70*/  SHF.L.U32 R2, R27, 0x1f, RZ ;  /* 0x0000001f1b027819 */ /* 0x000fe400000006ff */
[----:B------:R-:W-:Y:S02]  /*3d80*/  LEA R20, R28, UR6, 0x4 ;  /* 0x000000061c147c11 */ /* 0x000fe4000f8e20ff */
[----:B--2---:R-:W2:Y:S02]  /*3d90*/  SYNCS.PHASECHK.TRANS64.TRYWAIT P0, [R0+URZ+0xc0], R2 ;  /* 0x0000c002000075a7 */ /* 0x004ea400080011ff */
[----:B--2---:R-:W-:Y:S05]  /*3da0*/  @!P0 BRA `(.L_x_72) ;  /* 0x0000004000d88947 */ /* 0x004fea0003800000 */
.L_x_156:
[----:B------:R-:W-:Y:S01]  /*3db0*/  ISETP.GE.AND P0, PT, R42, 0x1, PT ;  /* 0x000000012a00780c */ /* 0x000fe20003f06270 */
[----:B------:R-:W3:Y:S01]  /*3dc0*/  LDS.128 R20, [R20+0x150] ;  /* 0x0001500014147984 */ /* 0x000ee20000000c00 */
[----:B--2---:R-:W-:Y:S01]  /*3dd0*/  VIADD R0, R0, 0xd0 ;  /* 0x000000d000007836 */ /* 0x004fe20000000000 */
[----:B------:R-:W-:Y:S01]  /*3de0*/  @!PT LDS RZ, [RZ] ;  /* 0x00000000fffff984 */ /* 0x000fe20000000800 */
[----:B------:R-:W-:Y:S01]  /*3df0*/  @!PT LDS RZ, [RZ] ;  /* 0x00000000fffff984 */ /* 0x000fe20000000800 */
[----:B------:R-:W-:Y:S01]  /*3e00*/  @!PT LDS RZ, [RZ] ;  /* 0x00000000fffff984 */ /* 0x000fe20000000800 */
[----:B------:R-:W-:Y:S01]  /*3e10*/  @!PT LDS RZ, [RZ] ;  /* 0x00000000fffff984 */ /* 0x000fe20000000800 */
[----:B------:R2:W-:Y:S06]  /*3e20*/  MEMBAR.ALL.CTA ;  /* 0x0000000000007992 */ /* 0x0005ec0000008000 */
[----:B--2---:R-:W2:Y:S01]  /*3e30*/  FENCE.VIEW.ASYNC.S ;  /* 0x00000000000073c6 */ /* 0x004ea20000000000 */
[----:B------:R-:W-:Y:S04]  /*3e40*/  PRMT R0, RZ, 0x654, R0 ;  /* 0x00000654ff007816 */ /* 0x000fe80000000000 */
[----:B--2---:R2:W-:Y:S01]  /*3e50*/  SYNCS.ARRIVE.TRANS64.RED.A1T0 RZ, [R0+URZ], RZ ;  /* 0x000000ff00ff79a7 */ /* 0x0045e200081004ff */
[----:B---3--:R-:W-:Y:S11]  /*3e60*/  LOP3.LUT P3, RZ, R22, 0x1, RZ, 0xc0, !PT ;  /* 0x0000000116ff7812 */ /* 0x008ff6000786c0ff */
[----:B------:R-:W-:Y:S02]  /*3e70*/  @!UPT UIADD3 URZ, UPT, UPT, URZ, URZ, URZ ;  /* 0x000000fffffff290 */ /* 0x000fe4000fffe0ff */
[----:B------:R-:W-:Y:S02]  /*3e80*/  @P3 MOV R11, R20 ;  /* 0x00000014000b3202 */ /* 0x000fe40000000f00 */
[----:B------:R-:W-:Y:S01]  /*3e90*/  @P3 LOP3.LUT R10, R21, 0xffff, RZ, 0xc0, !PT ;  /* 0x0000ffff150a3812 */ /* 0x000fe200078ec0ff */
[----:B--2---:R-:W-:Y:S06]  /*3ea0*/  @!P0 BRA `(.L_x_73) ;  /* 0x0000000000a48947 */ /* 0x004fec0003800000 */
[-C--:B-1----:R-:W-:Y:S01]  /*3eb0*/  IMAD.HI.U32 R0, R19, R7.reuse, RZ ;  /* 0x0000000713007227 */ /* 0x082fe200078e00ff */
[----:B------:R-:W-:Y:S02]  /*3ec0*/  ISETP.NE.AND P0, PT, R6, 0x1, PT ;  /* 0x000000010600780c */ /* 0x000fe40003f05270 */
[----:B------:R-:W-:Y:S01]  /*3ed0*/  ISETP.NE.AND P2, PT, R42, 0x1, PT ;  /* 0x000000012a00780c */ /* 0x000fe20003f45270 */
[----:B----4-:R-:W-:Y:S01]  /*3ee0*/  IMAD.HI.U32 R9, R24, R16, RZ ;  /* 0x0000001018097227 */ /* 0x010fe200078e00ff */
[----:B------:R-:W-:Y:S02]  /*3ef0*/  SHF.R.U32.HI R0, RZ, R18, R0 ;  /* 0x00000012ff007219 */ /* 0x000fe40000011600 */
[----:B------:R-:W-:Y:S01]  /*3f00*/  ISETP.NE.AND P4, PT, R3, 0x1, PT ;  /* 0x000000010300780c */ /* 0x000fe20003f85270 */
[----:B------:R-:W-:Y:S01]  /*3f10*/  IMAD.HI.U32 R13, R10, R7, RZ ;  /* 0x000000070a0d7227 */ /* 0x000fe200078e00ff */
[----:B------:R-:W-:Y:S02]  /*3f20*/  SHF.R.U32.HI R9, RZ, R17, R9 ;  /* 0x00000011ff097219 */ /* 0x000fe40000011609 */
[----:B------:R-:W-:Y:S01]  /*3f30*/  SEL R0, R19, R0, !P0 ;  /* 0x0000000013007207 */ /* 0x000fe20004000000 */
[----:B------:R-:W-:Y:S01]  /*3f40*/  IMAD.HI.U32 R12, R11, R16, RZ ;  /* 0x000000100b0c7227 */ /* 0x000fe200078e00ff */
[----:B------:R-:W-:Y:S03]  /*3f50*/  SEL R9, R24, R9, !P4 ;  /* 0x0000000918097207 */ /* 0x000fe60006000000 */
[-C--:B------:R-:W-:Y:S01]  /*3f60*/  IMAD.HI.U32 R8, R0, R4.reuse, RZ ;  /* 0x0000000400087227 */ /* 0x080fe200078e00ff */
[----:B------:R-:W-:Y:S03]  /*3f70*/  SHF.R.U32.HI R12, RZ, R17, R12 ;  /* 0x00000011ff0c7219 */ /* 0x000fe6000001160c */
[----:B------:R-:W-:Y:S01]  /*3f80*/  IMAD.HI.U32 R2, R9, R4, RZ ;  /* 0x0000000409027227 */ /* 0x000fe200078e00ff */
[-C--:B------:R-:W-:Y:S02]  /*3f90*/  @P2 SHF.R.U32.HI R0, RZ, R5.reuse, R8 ;  /* 0x00000005ff002219 */ /* 0x080fe40000011608 */
[----:B------:R-:W-:Y:S02]  /*3fa0*/  SHF.R.U32.HI R8, RZ, R18, R13 ;  /* 0x00000012ff087219 */ /* 0x000fe4000001160d */
[----:B------:R-:W-:Y:S01]  /*3fb0*/  @P2 SHF.R.U32.HI R9, RZ, R5, R2 ;  /* 0x00000005ff092219 */ /* 0x000fe20000011602 */
[----:B------:R-:W-:Y:S01]  /*3fc0*/  IMAD R0, R42, R0, RZ ;  /* 0x000000002a007224 */ /* 0x000fe200078e02ff */
[----:B------:R-:W-:Y:S02]  /*3fd0*/  SEL R8, R10, R8, !P0 ;  /* 0x000000080a087207 */ /* 0x000fe40004000000 */
[----:B------:R-:W-:Y:S01]  /*3fe0*/  SEL R2, R11, R12, !P4 ;  /* 0x0000000c0b027207 */ /* 0x000fe20006000000 */
[----:B------:R-:W-:Y:S01]  /*3ff0*/  IMAD R12, R42, R9, RZ ;  /* 0x000000092a0c7224 */ /* 0x000fe200078e02ff */
[C---:B------:R-:W-:Y:S01]  /*4000*/  ISETP.GE.AND P0, PT, R8.reuse, R0, PT ;  /* 0x000000000800720c */ /* 0x040fe20003f06270 */
[----:B------:R-:W-:Y:S03]  /*4010*/  IMAD.HI.U32 R0, R8, R4, RZ ;  /* 0x0000000408007227 */ /* 0x000fe600078e00ff */
[----:B------:R-:W-:Y:S02]  /*4020*/  ISETP.GE.OR P0, PT, R2, R12, P0 ;  /* 0x0000000c0200720c */ /* 0x000fe40000706670 */
[-C--:B------:R-:W-:Y:S04]  /*4030*/  SHF.R.U32.HI R0, RZ, R5.reuse, R0 ;  /* 0x00000005ff007219 */ /* 0x080fe80000011600 */
[----:B------:R-:W-:Y:S05]  /*4040*/  SEL R13, R8, R0, !P2 ;  /* 0x00000000080d7207 */ /* 0x000fea0005000000 */
[----:B------:R-:W-:Y:S02]  /*4050*/  IMAD.MOV R12, RZ, RZ, -R13 ;  /* 0x000000ffff0c7224 */ /* 0x000fe400078e0a0d */
[----:B------:R-:W-:Y:S04]  /*4060*/  @!P0 IMAD.HI.U32 R0, R2, R4, RZ ;  /* 0x0000000402008227 */ /* 0x000fe800078e00ff */
[----:B------:R-:W-:Y:S01]  /*4070*/  IMAD R12, R42, R12, R8 ;  /* 0x0000000c2a0c7224 */ /* 0x000fe200078e0208 */
[----:B------:R-:W-:Y:S04]  /*4080*/  @!P0 SHF.R.U32.HI R0, RZ, R5, R0 ;  /* 0x00000005ff008219 */ /* 0x000fe80000011600 */
[----:B------:R-:W-:Y:S04]  /*4090*/  @!P0 SEL R0, R2, R0, !P2 ;  /* 0x0000000002008207 */ /* 0x000fe80005000000 */
[----:B------:R-:W-:Y:S01]  /*40a0*/  @!P0 IADD3 R13, PT, PT, R13, -R0, RZ ;  /* 0x800000000d0d8210 */ /* 0x000fe20007ffe0ff */
[----:B------:R-:W-:Y:S01]  /*40b0*/  @!P0 IMAD R0, R9, R12, R0 ;  /* 0x0000000c09008224 */ /* 0x000fe200078e0200 */
[----:B------:R-:W-:Y:S01]  /*40c0*/  IADD3 R9, PT, PT, -R8, RZ, RZ ;  /* 0x000000ff08097210 */ /* 0x000fe20007ffe1ff */
[--C-:B------:R-:W-:Y:S02]  /*40d0*/  IMAD.MOV R12, RZ, RZ, -R2.reuse ;  /* 0x000000ffff0c7224 */ /* 0x100fe400078e0a02 */
[----:B------:R-:W-:Y:S02]  /*40e0*/  @!P0 IMAD R8, R13, R42, R2 ;  /* 0x0000002a0d088224 */ /* 0x000fe400078e0202 */
[----:B------:R-:W-:Y:S02]  /*40f0*/  @!P0 IMAD.MOV.U32 R2, RZ, RZ, R0 ;  /* 0x000000ffff028224 */ /* 0x000fe400078e0000 */
[----:B------:R-:W-:Y:S02]  /*4100*/  IMAD R11, R3, R12, R11 ;  /* 0x0000000c030b7224 */ /* 0x000fe400078e020b */
[----:B------:R-:W-:Y:S02]  /*4110*/  IMAD R10, R6, R9, R10 ;  /* 0x00000009060a7224 */ /* 0x000fe400078e020a */
[----:B------:R-:W-:Y:S02]  /*4120*/  IMAD R11, R2, R3, R11 ;  /* 0x00000003020b7224 */ /* 0x000fe400078e020b */
[----:B------:R-:W-:Y:S02]  /*4130*/  IMAD R10, R8, R6, R10 ;  /* 0x00000006080a7224 */ /* 0x000fe400078e020a */
.L_x_73:
[----:B------:R-:W-:Y:S05]  /*4140*/  BRA.U UP0, `(.L_x_74) ;  /* 0x0000000100107547 */ /* 0x000fea000b800000 */
[----:B------:R-:W-:Y:S04]  /*4150*/  MOV R2, UR14 ;  /* 0x0000000e00027c02 */ /* 0x000fe80008000f00 */
[----:B------:R-:W-:Y:S04]  /*4160*/  SHF.L.U32 R2, R2, 0x1f, RZ ;  /* 0x0000001f02027819 */ /* 0x000fe800000006ff */
[----:B------:R-:W2:Y:S02]  /*4170*/  SYNCS.PHASECHK.TRANS64.TRYWAIT P0, [UR6+0xb8], R2 ;  /* 0x0000b802ff0075a7 */ /* 0x000ea40008001106 */
[----:B--2---:R-:W-:Y:S05]  /*4180*/  @!P0 BRA `(.L_x_75) ;  /* 0x0000003c00f48947 */ /* 0x004fea0003800000 */
.L_x_74:
[----:B------:R-:W-:Y:S02]  /*4190*/  R2UR UR11, R15 ;  /* 0x000000000f0b72ca */ /* 0x000fe400000e0000 */
[----:B------:R-:W-:Y:S02]  /*41a0*/  R2UR UR10, R14 ;  /* 0x000000000e0a72ca */ /* 0x000fe400000e0000 */
[----:B------:R-:W-:Y:S04]  /*41b0*/  ISETP.NE.U32.AND P2, PT, RZ, UR4, PT ;  /* 0x00000004ff007c0c */ /* 0x000fe8000bf45070 */
[----:B------:R-:W-:Y:S05]  /*41c0*/  ISETP.NE.AND.EX P2, PT, RZ, UR5, PT, P2 ;  /* 0x00000005ff007c0c */ /* 0x000fea000bf45320 */
[----:B------:R-:W-:Y:S02]  /*41d0*/  USHF.L.U32 UR11, UR11, 0x7, URZ ;  /* 0x000000070b0b7899 */ /* 0x000fe400080006ff */
[----:B------:R-:W-:Y:S01]  /*41e0*/  USHF.L.U32 UR10, UR10, 0x6, URZ ;  /* 0x000000060a0a7899 */ /* 0x000fe200080006ff */
[----:B------:R-:W-:Y:S11]  /*41f0*/  BRA.U !UP5, `(.L_x_76) ;  /* 0x000000010d347547 */ /* 0x000ff6000b800000 */
[----:B------:R-:W-:Y:S01]  /*4200*/  UPLOP3.LUT UP3, UPT, UPT, UPT, UP2, 0x80, 0x8 ;  /* 0x000000000008789c */ /* 0x000fe20003f6f020 */
[----:B--2---:R-:W-:Y:S02]  /*4210*/  HFMA2 R0, -RZ, RZ, 0, 5.9604644775390625e-08 ;  /* 0x00000001ff007431 */ /* 0x004fe400000001ff */
[----:B------:R-:W-:Y:S03]  /*4220*/  IMAD.MOV.U32 R98, RZ, RZ, 0x1 ;  /* 0x00000001ff627424 */ /* 0x000fe600078e00ff */
[----:B------:R-:W-:Y:S05]  /*4230*/  PLOP3.LUT P0, PT, PT, PT, UP3, 0x80, 0x8 ;  /* 0x000000000008781c */ /* 0x000fea0003f0f038 */
[----:B------:R-:W2:Y:S01]  /*4240*/  @UP3 LDCU.64 UR12, c[0x0][0x888] ;  /* 0x00011100ff0c37ac */ /* 0x000ea20008000a00 */
[----:B------:R-:W-:Y:S07]  /*4250*/  @UP3 UIMAD UR8, UR36, UR4, URZ ;  /* 0x00000004240832a4 */ /* 0x000fee000f8e02ff */
[----:B------:R-:W-:Y:S01]  /*4260*/  @!P0 PRMT R98, R0, 0x7610, R98 ;  /* 0x0000761000628816 */ /* 0x000fe20000000062 */
[----:B--2---:R-:W-:Y:S03]  /*4270*/  @UP3 UIMAD.WIDE UR12, UR8, 0x4, UR12 ;  /* 0x00000004080c38a5 */ /* 0x004fe6000f8e020c */
[----:B------:R-:W2:Y:S03]  /*4280*/  @!UP3 LDCU UR8, c[0x0][0x880] ;  /* 0x00011000ff08b7ac */ /* 0x000ea60008000800 */
[----:B-----5:R-:W-:Y:S01]  /*4290*/  IMAD.U32 R48, RZ, RZ, UR12 ;  /* 0x0000000cff307e24 */ /* 0x020fe2000f8e00ff */
[----:B------:R-:W-:Y:S05]  /*42a0*/  MOV R49, UR13 ;  /* 0x0000000d00317c02 */ /* 0x000fea0008000f00 */
[----:B------:R3:W5:Y:S02]  /*42b0*/  @P0 LDG.E R48, desc[UR46][R48.64] ;  /* 0x0000002e30300981 */ /* 0x000764000c1e1900 */
[----:B--23--:R-:W-:Y:S07]  /*42c0*/  @!P0 IMAD.U32 R48, RZ, RZ, UR8 ;  /* 0x00000008ff308e24 */ /* 0x00cfee000f8e00ff */
.L_x_76:
[----:B-----5:R-:W-:Y:S01]  /*42d0*/  @!P2 FSETP.EQ.AND P0, PT, R48, RZ, PT ;  /* 0x000000ff3000a20b */ /* 0x020fe20003f02000 */
[----:B------:R-:W-:Y:S01]  /*42e0*/  @!UPT UIADD3 URZ, UPT, UPT, URZ, URZ, URZ ;  /* 0x000000fffffff290 */ /* 0x000fe2000fffe0ff */
[----:B------:R-:W-:Y:S11]  /*42f0*/  @!P2 BRA `(.L_x_77) ;  /* 0x000000000014a947 */ /* 0x000ff60003800000 */
[----:B------:R-:W-:Y:S02]  /*4300*/  LOP3.LUT P2, RZ, R98, 0xff, RZ, 0xc0, !PT ;  /* 0x000000ff62ff7812 */ /* 0x000fe4000784c0ff */
[----:B------:R-:W-:Y:S04]  /*4310*/  PLOP3.LUT P0, PT, PT, PT, UP3, 0x80, 0x8 ;  /* 0x000000000008781c */ /* 0x000fe80003f0f038 */
[----:B------:R-:W-:Y:S07]  /*4320*/  PLOP3.LUT P0, PT, P0, PT, PT, 0x8, 0x80 ;  /* 0x000000000080781c */ /* 0x000fee000070e170 */
[----:B------:R-:W-:Y:S11]  /*4330*/  @P2 FSETP.EQ.AND P0, PT, R48, RZ, PT ;  /* 0x000000ff3000220b */ /* 0x000ff60003f02000 */
[----:B------:R-:W-:Y:S02]  /*4340*/  @!UPT UIADD3 URZ, UPT, UPT, URZ, URZ, URZ ;  /* 0x000000fffffff290 */ /* 0x000fe4000fffe0ff */
.L_x_77:
[----:B------:R-:W-:Y:S01]  /*4350*/  ULEA UR15, UR7, UR6, 0x3 ;  /* 0x00000006070f7291 */ /* 0x000fe2000f8e18ff */
[----:B------:R-:W-:Y:S02]  /*4360*/  SHF.L.U32 R9, R29, 0x1f, RZ ;  /* 0x0000001f1d097819 */ /* 0x000fe400000006ff */
[----:B------:R-:W-:Y:S04]  /*4370*/  ELECT P4, URZ, PT ;  /* 0x0000000000ff782f */ /* 0x000fe80003880000 */
[----:B------:R-:W-:Y:S02]  /*4380*/  PLOP3.LUT P4, PT, P0, P4, PT, 0xf2, 0x2f ;  /* 0x00000000002f781c */ /* 0x000fe40000789e72 */
[----:B------:R-:W3:Y:S11]  /*4390*/  SYNCS.PHASECHK.TRANS64.TRYWAIT P2, [UR15+0x98], R9 ;  /* 0x00009809ff0075a7 */ /* 0x000ef6000804110f */
[----:B-1----:R-:W-:Y:S05]  /*43a0*/  @!P4 IADD3 R8, P0, PT, R30, 0x580, RZ ;  /* 0x000005801e08c810 */ /* 0x002fea0007f1e0ff */
[----:B--2---:R-:W-:Y:S01]  /*43b0*/  @!P4 IMAD.X R2, RZ, RZ, R31, P0 ;  /* 0x000000ffff02c224 */ /* 0x004fe200000e061f */
[----:B---3--:R-:W-:Y:S07]  /*43c0*/  @!P2 BRA `(.L_x_78) ;  /* 0x0000003c007ca947 */ /* 0x008fee0003800000 */
.L_x_159:
[----:B------:R-:W2:Y:S01]  /*43d0*/  LDC.64 R12, c[0x0][0xb18] ;  /* 0x0002c600ff0c7b82 */ /* 0x000ea20000000a00 */
[----:B------:R-:W-:Y:S01]  /*43e0*/  @!P4 R2UR UR8, R2 ;  /* 0x000000000208c2ca */ /* 0x000fe200000e0000 */
[----:B------:R-:W-:Y:S01]  /*43f0*/  VOTEU.ALL UP1, P4 ;  /* 0x0000000000ff7886 */ /* 0x000fe20002020000 */
[----:B------:R-:W-:Y:S01]  /*4400*/  @!P4 R2UR UR9, R8 ;  /* 0x000000000809c2ca */ /* 0x000fe200000e0000 */
[----:B------:R-:W-:Y:S01]  /*4410*/  VOTEU.ALL UP0, P4 ;  /* 0x0000000000ff7886 */ /* 0x000fe20002000000 */
[----:B-1----:R-:W-:Y:S03]  /*4420*/  @!P4 IMAD.MOV.U32 R0, RZ, RZ, 0x2000 ;  /* 0x00002000ff00c424 */ /* 0x002fe600078e00ff */
[----:B------:R-:W1:Y:S01]  /*4430*/  @!P1 LDC R2, c[0x0][0xb0c] ;  /* 0x0002c300ff029b82 */ /* 0x000e620000000800 */
[----:B------:R-:W-:Y:S01]  /*4440*/  UMOV UR20, 0x0 ;  /* 0x0000000000147882 */ /* 0x000fe20000000000 */
[----:B------:R-:W-:Y:S01]  /*4450*/  UMOV UR21, 0x10000000 ;  /* 0x1000000000157882 */ /* 0x000fe20000000000 */
[----:B------:R-:W-:Y:S01]  /*4460*/  UMOV UR12, UR36 ;  /* 0x00000024000c7c82 */ /* 0x000fe20008000000 */
[----:B------:R-:W-:Y:S01]  /*4470*/  UIADD3 UR13, UPT, UPT, UR7, 0x1, URZ ;  /* 0x00000001070d7890 */ /* 0x000fe2000fffe0ff */
[----:B------:R-:W-:Y:S01]  /*4480*/  @P3 SHF.R.U32.HI R26, RZ, 0x10, R21 ;  /* 0x00000010ff1a3819 */ /* 0x000fe20000011615 */
[----:B------:R-:W-:Y:S02]  /*4490*/  VIADD R28, R28, 0x1 ;  /* 0x000000011c1c7836 */ /* 0x000fe40000000000 */
[----:B------:R-:W-:Y:S01]  /*44a0*/  IMAD.U32 R9, RZ, RZ, UR8 ;  /* 0x00000008ff097e24 */ /* 0x000fe2000f8e00ff */
[----:B------:R-:W-:Y:S01]  /*44b0*/  @!UP1 ULEA UR8, UR7, UR6, 0xd ;  /* 0x0000000607089291 */ /* 0x000fe2000f8e68ff */
[----:B------:R-:W-:Y:S01]  /*44c0*/  IMAD.U32 R8, RZ, RZ, UR9 ;  /* 0x00000009ff087e24 */ /* 0x000fe2000f8e00ff */
[----:B------:R-:W-:Y:S02]  /*44d0*/  UIADD3 UR9, UPT, UPT, UR15, 0x80, URZ ;  /* 0x000000800f097890 */ /* 0x000fe4000fffe0ff */
[----:B------:R-:W-:Y:S01]  /*44e0*/  @!P4 R2UR UR19, R9 ;  /* 0x000000000913c2ca */ /* 0x000fe200000e0000 */
[----:B------:R-:W-:Y:S01]  /*44f0*/  @!UP1 UIADD3 UR8, UPT, UPT, UR8, 0x200, URZ ;  /* 0x0000020008089890 */ /* 0x000fe2000fffe0ff */
[----:B------:R-:W-:Y:S01]  /*4500*/  @!P4 R2UR UR18, R8 ;  /* 0x000000000812c2ca */ /* 0x000fe200000e0000 */
[----:B------:R-:W-:Y:S01]  /*4510*/  UISETP.NE.AND UP4, UPT, UR13, 0x3, UPT ;  /* 0x000000030d00788c */ /* 0x000fe2000bf85270 */
[----:B------:R-:W3:Y:S01]  /*4520*/  LDC.64 R8, c[0x0][0xb10] ;  /* 0x0002c400ff087b82 */ /* 0x000ee20000000a00 */
[----:B------:R-:W-:Y:S02]  /*4530*/  UPRMT UR16, UR37, 0x654, UR9 ;  /* 0x0000065425107896 */ /* 0x000fe40008000009 */
[----:B------:R-:W-:Y:S02]  /*4540*/  USEL UR17, URZ, 0x1, UP4 ;  /* 0x00000001ff117887 */ /* 0x000fe4000a000000 */
[----:B------:R-:W-:Y:S04]  /*4550*/  USEL UR13, UR13, URZ, UP4 ;  /* 0x000000ff0d0d7287 */ /* 0x000fe8000a000000 */
[----:B------:R-:W-:Y:S01]  /*4560*/  ULEA UR7, UR13, UR6, 0x3 ;  /* 0x000000060d077291 */ /* 0x000fe2000f8e18ff */
[----:B------:R-:W-:Y:S01]  /*4570*/  LOP3.LUT R29, R29, UR17, RZ, 0x3c, !PT ;  /* 0x000000111d1d7c12 */ /* 0x000fe2000f8e3cff */
[----:B------:R1:W-:Y:S01]  /*4580*/  @!UP0 UTMALDG.3D [UR8], [UR18], desc[UR20] ;  /* 0x00001408120085b4 */ /* 0x0003e20008011000 */
[----:B------:R5:W-:Y:S02]  /*4590*/  @!P4 SYNCS.ARRIVE.TRANS64.RED.A0TR RZ, [UR15+0x80], R0 ;  /* 0x00008000ffffc9a7 */ /* 0x000be4000830040f */
[----:B------:R-:W-:Y:S01]  /*45a0*/  SHF.L.U32 R14, R29, 0x1f, RZ ;  /* 0x0000001f1d0e7819 */ /* 0x000fe200000006ff */
[C---:B---3--:R-:W-:Y:S01]  /*45b0*/  @!P1 IMAD.HI.U32 R8, R11.reuse, R8, RZ ;  /* 0x000000080b089227 */ /* 0x048fe200078e00ff */
[----:B--2---:R-:W-:Y:S02]  /*45c0*/  @!P1 ISETP.NE.AND P0, PT, R12, 0x1, PT ;  /* 0x000000010c00980c */ /* 0x004fe40003f05270 */
[----:B-1----:R-:W-:Y:S01]  /*45d0*/  @!P1 ISETP.NE.AND P2, PT, R2, 0x1, PT ;  /* 0x000000010200980c */ /* 0x002fe20003f45270 */
[----:B------:R-:W-:Y:S01]  /*45e0*/  SYNCS.ARRIVE.TRANS64.RED.A1T0 RZ, [UR16], RZ ;  /* 0x000000ffffff79a7 */ /* 0x000fe20008100410 */
[C---:B------:R-:W-:Y:S01]  /*45f0*/  @!P1 IMAD.HI.U32 R13, R10.reuse, R13, RZ ;  /* 0x0000000d0a0d9227 */ /* 0x040fe200078e00ff */
[----:B------:R-:W-:Y:S04]  /*4600*/  @!P1 SHF.R.U32.HI R8, RZ, R9, R8 ;  /* 0x00000009ff089219 */ /* 0x000fe80000011608 */
[----:B------:R-:W-:Y:S01]  /*4610*/  @!P1 SEL R8, R11, R8, !P2 ;  /* 0x000000080b089207 */ /* 0x000fe20005000000 */
[----:B------:R-:W1:Y:S01]  /*4620*/  SYNCS.PHASECHK.TRANS64.TRYWAIT P5, [UR7+0x98], R14 ;  /* 0x0000980eff0075a7 */ /* 0x000e6200080a1107 */
[----:B-----5:R-:W2:Y:S02]  /*4630*/  @!P1 LDC R0, c[0x0][0xb20] ;  /* 0x0002c800ff009b82 */ /* 0x020ea40000000800 */
[----:B--2---:R-:W-:Y:S04]  /*4640*/  @!P1 SHF.R.U32.HI R0, RZ, R0, R13 ;  /* 0x00000000ff009219 */ /* 0x004fe8000001160d */
[----:B------:R-:W-:Y:S05]  /*4650*/  @!P1 SEL R9, R10, R0, !P0 ;  /* 0x000000000a099207 */ /* 0x000fea0004000000 */
[----:B------:R-:W-:Y:S02]  /*4660*/  @!P1 IMAD.IADD R0, R9, 0x1, -R8 ;  /* 0x0000000109009824 */ /* 0x000fe400078e0a08 */
[----:B------:R-:W-:Y:S02]  /*4670*/  @!P1 IMAD.IADD R8, R8, 0x1, -R9 ;  /* 0x0000000108089824 */ /* 0x000fe400078e0a09 */
[----:B------:R-:W-:Y:S02]  /*4680*/  @!P1 IMAD R11, R0, R2, R11 ;  /* 0x00000002000b9224 */ /* 0x000fe400078e020b */
[----:B------:R-:W-:Y:S01]  /*4690*/  @!P1 IMAD R10, R8, R12, R10 ;  /* 0x0000000c080a9224 */ /* 0x000fe200078e020a */
[----:B-1----:R-:W-:Y:S06]  /*46a0*/  @!P5 BRA `(.L_x_79) ;  /* 0x0000003800dcd947 */ /* 0x002fec0003800000 */
.L_x_161:
[----:B------:R-:W-:Y:S01]  /*46b0*/  @!P4 IADD3 R2, P0, PT, R30, 0x580, RZ ;  /* 0x000005801e02c810 */ /* 0x000fe20007f1e0ff */
[----:B------:R-:W-:Y:S01]  /*46c0*/  UMOV UR18, 0x0 ;  /* 0x0000000000127882 */ /* 0x000fe20000000000 */
[----:B------:R-:W-:Y:S01]  /*46d0*/  UMOV UR19, 0x10000000 ;  /* 0x1000000000137882 */ /* 0x000fe20000000000 */
[----:B------:R-:W-:Y:S01]  /*46e0*/  VOTEU.ALL UP0, P4 ;  /* 0x0000000000ff7886 */ /* 0x000fe20002000000 */
[----:B------:R-:W-:Y:S01]  /*46f0*/  @!P4 R2UR UR9, R2 ;  /* 0x000000000209c2ca */ /* 0x000fe200000e0000 */
[----:B-1----:R-:W-:Y:S01]  /*4700*/  @!P4 IMAD.X R0, RZ, RZ, R31, P0 ;  /* 0x000000ffff00c224 */ /* 0x002fe200000e061f */
[----:B------:R-:W-:Y:S01]  /*4710*/  UMOV UR12, UR36 ;  /* 0x00000024000c7c82 */ /* 0x000fe20008000000 */
[----:B------:R-:W-:Y:S01]  /*4720*/  @P3 R2UR UR36, R26 ;  /* 0x000000001a2432ca */ /* 0x000fe200000e0000 */
[----:B------:R-:W-:Y:S01]  /*4730*/  @!UP0 ULEA UR15, UR13, UR6, 0xd ;  /* 0x000000060d0f8291 */ /* 0x000fe2000f8e68ff */
[----:B------:R-:W-:Y:S01]  /*4740*/  ISETP.NE.AND P0, PT, R28, 0x2, PT ;  /* 0x000000021c00780c */ /* 0x000fe20003f05270 */
[----:B------:R-:W-:Y:S01]  /*4750*/  @!UP0 UIADD3 UR10, UPT, UPT, UR10, 0x20, URZ ;  /* 0x000000200a0a8890 */ /* 0x000fe2000fffe0ff */
[----:B------:R-:W-:Y:S01]  /*4760*/  @!P4 R2UR UR8, R0 ;  /* 0x000000000008c2ca */ /* 0x000fe200000e0000 */
[----:B------:R-:W-:Y:S01]  /*4770*/  IMAD.IADD R14, R10, 0x1, R96 ;  /* 0x000000010a0e7824 */ /* 0x000fe200078e0260 */
[----:B------:R-:W-:Y:S01]  /*4780*/  SEL R0, RZ, 0x1, P0 ;  /* 0x00000001ff007807 */ /* 0x000fe20000000000 */
[----:B------:R-:W-:Y:S01]  /*4790*/  IMAD.IADD R15, R11, 0x1, R97 ;  /* 0x000000010b0f7824 */ /* 0x000fe200078e0261 */
[----:B------:R-:W-:Y:S02]  /*47a0*/  SEL R28, R28, RZ, P0 ;  /* 0x000000ff1c1c7207 */ /* 0x000fe40000000000 */
[----:B------:R-:W-:Y:S01]  /*47b0*/  IMAD.U32 R8, RZ, RZ, UR9 ;  /* 0x00000009ff087e24 */ /* 0x000fe2000f8e00ff */
[----:B------:R-:W-:Y:S01]  /*47c0*/  UIADD3 UR9, UPT, UPT, UR7, 0x80, URZ ;  /* 0x0000008007097890 */ /* 0x000fe2000fffe0ff */
[----:B------:R-:W-:Y:S03]  /*47d0*/  LOP3.LUT R27, R27, R0, RZ, 0x3c, !PT ;  /* 0x000000001b1b7212 */ /* 0x000fe600078e3cff */
[----:B------:R-:W-:Y:S02]  /*47e0*/  @!P4 R2UR UR16, R8 ;  /* 0x000000000810c2ca */ /* 0x000fe400000e0000 */
[----:B------:R-:W-:Y:S01]  /*47f0*/  IMAD.U32 R9, RZ, RZ, UR8 ;  /* 0x00000008ff097e24 */ /* 0x000fe2000f8e00ff */
[----:B------:R-:W-:Y:S01]  /*4800*/  @!UP0 UIADD3 UR8, UPT, UPT, UR15, 0x200, URZ ;  /* 0x000002000f088890 */ /* 0x000fe2000fffe0ff */
[----:B------:R-:W-:Y:S01]  /*4810*/  VOTEU.ALL UP0, P4 ;  /* 0x0000000000ff7886 */ /* 0x000fe20002000000 */
[----:B------:R-:W-:Y:S02]  /*4820*/  UPRMT UR15, UR37, 0x654, UR9 ;  /* 0x00000654250f7896 */ /* 0x000fe40008000009 */
[----:B------:R-:W-:Y:S11]  /*4830*/  @!P4 R2UR UR17, R9 ;  /* 0x000000000911c2ca */ /* 0x000ff600000e0000 */
[----:B------:R-:W-:Y:S02]  /*4840*/  @!UPT UIADD3 URZ, UPT, UPT, URZ, URZ, URZ ;  /* 0x000000fffffff290 */ /* 0x000fe4000fffe0ff */
[----:B------:R2:W-:Y:S01]  /*4850*/  @!UP0 UTMALDG.3D [UR8], [UR16], desc[UR18] ;  /* 0x00001208100085b4 */ /* 0x0005e20008011000 */
[----:B------:R2:W-:Y:S01]  /*4860*/  @!P4 SYNCS.ARRIVE.TRANS64.RED.A0TR RZ, [UR7+0x80], R25 ;  /* 0x00008019ffffc9a7 */ /* 0x0005e20008300407 */
[----:B------:R-:W-:Y:S04]  /*4870*/  UIADD3 UR7, UPT, UPT, UR13, 0x1, URZ ;  /* 0x000000010d077890 */ /* 0x000fe8000fffe0ff */
[----:B------:R-:W-:Y:S04]  /*4880*/  UISETP.NE.AND UP0, UPT, UR7, 0x3, UPT ;  /* 0x000000030700788c */ /* 0x000fe8000bf05270 */
[----:B------:R-:W-:Y:S02]  /*4890*/  USEL UR13, URZ, 0x1, UP0 ;  /* 0x00000001ff0d7887 */ /* 0x000fe40008000000 */
[----:B------:R-:W-:Y:S02]  /*48a0*/  USEL UR7, UR7, URZ, UP0 ;  /* 0x000000ff07077287 */ /* 0x000fe40008000000 */
[----:B------:R-:W-:Y:S02]  /*48b0*/  UPLOP3.LUT UP0, UPT, UPT, UPT, UPT, 0x80, 0x8 ;  /* 0x000000000008789c */ /* 0x000fe40003f0f070 */
[----:B------:R-:W-:Y:S01]  /*48c0*/  LOP3.LUT R29, R29, UR13, RZ, 0x3c, !PT ;  /* 0x0000000d1d1d7c12 */ /* 0x000fe2000f8e3cff */
[----:B------:R-:W-:Y:S01]  /*48d0*/  SYNCS.ARRIVE.TRANS64.RED.A1T0 RZ, [UR15], RZ ;  /* 0x000000ffffff79a7 */ /* 0x000fe2000810040f */
[----:B------:R-:W-:Y:S07]  /*48e0*/  @P3 BRA `(.L_x_80) ;  /* 0xfffffff4001c3947 */ /* 0x000fee000383ffff */
[----:B------:R-:W-:Y:S01]  /*48f0*/  UIADD3 UR6, UPT, UPT, UR6, 0x98, URZ ;  /* 0x0000009806067890 */ /* 0x000fe2000fffe0ff */
[----:B------:R-:W-:-:S03]  /*4900*/  SHF.L.U32 R2, R29, 0x1f, RZ ;  /* 0x0000001f1d027819 */ /* 0x000fc600000006ff */
[----:B------:R-:W-:-:S09]  /*4910*/  ULEA UR4, UR7, UR6, 0x3 ;  /* 0x0000000607047291 */ /* 0x000fd2000f8e18ff */
[----:B------:R-:W1:Y:S02]  /*4920*/  SYNCS.PHASECHK.TRANS64.TRYWAIT P0, [UR4], R2 ;  /* 0x00000002ff0075a7 */ /* 0x000e640008001104 */
[----:B-1----:R-:W-:Y:S05]  /*4930*/  @!P0 BRA `(.L_x_81) ;  /* 0x0000003800508947 */ /* 0x002fea0003800000 */
.L_x_163:
        /* <DEDUP_REMOVED lines=9> */
.L_x_165:
[----:B------:R-:W-:-:S04]  /*49d0*/  UIADD3 UR5, UPT, UPT, UR5, 0x1, URZ ;  /* 0x0000000105057890 */ /* 0x000fc8000fffe0ff */
[----:B------:R-:W-:-:S04]  /*49e0*/  UISETP.NE.AND UP0, UPT, UR5, 0x3, UPT ;  /* 0x000000030500788c */ /* 0x000fc8000bf05270 */
[----:B------:R-:W-:Y:S02]  /*49f0*/  USEL UR4, URZ, 0x1, UP0 ;  /* 0x00000001ff047887 */ /* 0x000fe40008000000 */
[----:B------:R-:W-:-:S04]  /*4a00*/  USEL UR5, UR5, URZ, UP0 ;  /* 0x000000ff05057287 */ /* 0x000fc80008000000 */
[----:B------:R-:W-:Y:S01]  /*4a10*/  ULEA UR5, UR5, UR6, 0x3 ;  /* 0x0000000605057291 */ /* 0x000fe2000f8e18ff */
[----:B-1----:R-:W-:-:S04]  /*4a20*/  LOP3.LUT R2, R29, UR4, RZ, 0x3c, !PT ;  /* 0x000000041d027c12 */ /* 0x002fc8000f8e3cff */
[----:B------:R-:W-:Y:S01]  /*4a30*/  SHF.L.U32 R2, R2, 0x1f, RZ ;  /* 0x0000001f02027819 */ /* 0x000fe200000006ff */
[----:B------:R-:W-:-:S07]  /*4a40*/  IMAD.U32 R0, RZ, RZ, UR5 ;  /* 0x00000005ff007e24 */ /* 0x000fce000f8e00ff */
.L_x_83:
[----:B-1----:R1:W3:Y:S02]  /*4a50*/  SYNCS.PHASECHK.TRANS64.TRYWAIT P0, [R0+URZ], R2 ;  /* 0x00000002000075a7 */ /* 0x0022e400080011ff */
[----:B---3--:R-:W-:Y:S05]  /*4a60*/  @!P0 NANOSLEEP.SYNCS 0x989680 ;  /* 0x009896800000895d */ /* 0x008fea0003900000 */
[----:B------:R-:W3:Y:S02]  /*4a70*/  @!P0 SYNCS.PHASECHK.TRANS64 P0, [R0+URZ], R2 ;  /* 0x00000002000085a7 */ /* 0x000ee400080010ff */
[----:B--23--:R-:W-:Y:S05]  /*4a80*/  @P0 EXIT ;  /* 0x000000000000094d */ /* 0x00cfea0003800000 */
[----:B------:R-:W-:Y:S05]  /*4a90*/  BRA `(.L_x_83) ;  /* 0xfffffffc00ec7947 */ /* 0x000fea000383ffff */
.L_x_71:
[----:B------:R-:W-:-:S06]  /*4aa0*/  UISETP.GE.AND UP0, UPT, UR6, 0x4, UPT ;  /* 0x000000040600788c */ /* 0x000fcc000bf06270 */
[----:B------:R-:W-:-:S13]  /*4ab0*/  PLOP3.LUT P0, PT, PT, PT, UP0, 0x80, 0x8 ;  /* 0x000000000008781c */ /* 0x000fda0003f0f008 */
[----:B------:R-:W-:Y:S05]  /*4ac0*/  @!P0 EXIT ;  /* 0x000000000000894d */ /* 0x000fea0003800000 */
[----:B------:R-:W-:Y:S01]  /*4ad0*/  BAR.SYNC.DEFER_BLOCKING 0x6, 0xa0 ;  /* 0x0182800000007b1d */ /* 0x000fe20000010000 */
[----:B------:R-:W-:Y:S01]  /*4ae0*/  IMAD.SHL.U32 R111, R104, 0x20, RZ ;  /* 0x00000020686f7824 */ /* 0x000fe200078e00ff */
[----:B------:R-:W-:Y:S01]  /*4af0*/  LOP3.LUT R110, R2, 0x60, R104, 0xf8, !PT ;  /* 0x00000060026e7812 */ /* 0x000fe200078ef868 */
[C---:B------:R-:W-:Y:S01]  /*4b00*/  IMAD.SHL.U32 R3, R104.reuse, 0x4, RZ ;  /* 0x0000000468037824 */ /* 0x040fe200078e00ff */
[C---:B------:R-:W-:Y:S01]  /*4b10*/  LOP3.LUT R105, R104.reuse, 0x2, RZ, 0xc0, !PT ;  /* 0x0000000268697812 */ /* 0x040fe200078ec0ff */
[C---:B------:R-:W-:Y:S01]  /*4b20*/  IMAD.U32 R85, R104.reuse, 0x10000, RZ ;  /* 0x0001000068557824 */ /* 0x040fe200078e00ff */
[----:B------:R-:W-:Y:S02]  /*4b30*/  UMOV UR48, 0x400 ;  /* 0x0000040000307882 */ /* 0x000fe40000000000 */
[----:B------:R-:W1:Y:S01]  /*4b40*/  LDC R102, c[0x0][0x370] ;  /* 0x0000dc00ff667b82 */ /* 0x000e620000000800 */
[----:B------:R-:W-:Y:S01]  /*4b50*/  ULEA UR48, UR37, UR48, 0x18 ;  /* 0x0000003025307291 */ /* 0x000fe2000f8ec0ff */
[----:B------:R-:W-:Y:S01]  /*4b60*/  LOP3.LUT R4, R111, 0xc0, RZ, 0xc0, !PT ;  /* 0x000000c06f047812 */ /* 0x000fe200078ec0ff */
[----:B------:R-:W-:Y:S01]  /*4b70*/  HFMA2 R108, -RZ, RZ, 0, 0 ;  /* 0x00000000ff6c7431 */ /* 0x000fe200000001ff */
[C---:B------:R-:W-:Y:S01]  /*4b80*/  LOP3.LUT R112, R104.reuse, 0x60, RZ, 0xc0, !PT ;  /* 0x0000006068707812 */ /* 0x040fe200078ec0ff */
[----:B------:R-:W-:Y:S01]  /*4b90*/  UIADD3 UR53, UPT, UPT, UR48, 0x200, URZ ;  /* 0x0000020030357890 */ /* 0x000fe2000fffe0ff */
[----:B------:R-:W-:Y:S01]  /*4ba0*/  LOP3.LUT R104, R104, 0x4, RZ, 0xc0, !PT ;  /* 0x0000000468687812 */ /* 0x000fe200078ec0ff */
[----:B------:R-:W-:Y:S01]  /*4bb0*/  IMAD.MOV.U32 R84, RZ, RZ, RZ ;  /* 0x000000ffff547224 */ /* 0x000fe200078e00ff */
[----:B------:R-:W2:Y:S01]  /*4bc0*/  LDC R44, c[0x0][0xb0c] ;  /* 0x0002c300ff2c7b82 */ /* 0x000ea20000000800 */
[----:B------:R-:W-:Y:S01]  /*4bd0*/  LOP3.LUT R3, R4, 0x18, R3, 0xf8, !PT ;  /* 0x0000001804037812 */ /* 0x000fe200078ef803 */
[----:B------:R-:W-:Y:S01]  /*4be0*/  IMAD.MOV.U32 R114, RZ, RZ, RZ ;  /* 0x000000ffff727224 */ /* 0x000fe200078e00ff */
[----:B------:R-:W-:Y:S01]  /*4bf0*/  LOP3.LUT R85, R85, 0x600000, RZ, 0xc0, !PT ;  /* 0x0060000055557812 */ /* 0x000fe200078ec0ff */
[----:B------:R-:W-:Y:S01]  /*4c00*/  IMAD.MOV.U32 R107, RZ, RZ, RZ ;  /* 0x000000ffff6b7224 */ /* 0x000fe200078e00ff */
[C---:B------:R-:W-:Y:S01]  /*4c10*/  IADD3 R109, PT, PT, -R104.reuse, 0x2, RZ ;  /* 0x00000002686d7810 */ /* 0x040fe20007ffe1ff */
[----:B------:R-:W-:Y:S01]  /*4c20*/  IMAD.MOV R105, RZ, RZ, -R105 ;  /* 0x000000ffff697224 */ /* 0x000fe200078e0a69 */
[----:B------:R-:W-:Y:S01]  /*4c30*/  LOP3.LUT R111, R3, 0xf20, R111, 0xf8, !PT ;  /* 0x00000f20036f7812 */ /* 0x000fe200078ef86f */
[----:B------:R-:W4:Y:S01]  /*4c40*/  LDC R99, c[0x0][0xb20] ;  /* 0x0002c800ff637b82 */ /* 0x000f220000000800 */
[----:B------:R-:W3:Y:S01]  /*4c50*/  LDS R0, [UR48+0x170] ;  /* 0x00017030ff007984 */ /* 0x000ee20008000800 */
[----:B------:R-:W-:Y:S01]  /*4c60*/  IADD3 R104, PT, PT, -R104, RZ, RZ ;  /* 0x000000ff68687210 */ /* 0x000fe20007ffe1ff */
[----:B------:R-:W-:Y:S01]  /*4c70*/  IMAD.SHL.U32 R109, R109, 0x10, RZ ;  /* 0x000000106d6d7824 */ /* 0x000fe200078e00ff */
[----:B------:R-:W-:Y:S01]  /*4c80*/  LEA R111, R111, UR53, 0x1 ;  /* 0x000000356f6f7c11 */ /* 0x000fe2000f8e08ff */
[----:B------:R-:W1:Y:S03]  /*4c90*/  LDCU.64 UR54, c[0x0][0x348] ;  /* 0x00006900ff3677ac */ /* 0x000e660008000a00 */
[----:B------:R-:W1:Y:S01]  /*4ca0*/  LDC R43, c[0x0][0xb30] ;  /* 0x0002cc00ff2b7b82 */ /* 0x000e620000000800 */
[----:B------:R-:W-:Y:S01]  /*4cb0*/  UMOV UR52, 0x1 ;  /* 0x0000000100347882 */ /* 0x000fe20000000000 */
[----:B------:R-:W-:Y:S01]  /*4cc0*/  UMOV UR56, URZ ;  /* 0x000000ff00387c82 */ /* 0x000fe20008000000 */
[----:B------:R-:W1:Y:S01]  /*4cd0*/  LDCU UR49, c[0x0][0x384] ;  /* 0x00007080ff3177ac */ /* 0x000e620008000800 */
[----:B------:R-:W1:Y:S04]  /*4ce0*/  LDCU.64 UR38, c[0x0][0x888] ;  /* 0x00011100ff2677ac */ /* 0x000e680008000a00 */
[----:B------:R-:W1:Y:S01]  /*4cf0*/  LDC R100, c[0x0][0x388] ;  /* 0x0000e200ff647b82 */ /* 0x000e620000000800 */
[----:B------:R-:W1:Y:S01]  /*4d00*/  LDCU.64 UR44, c[0x0][0x8c0] ;  /* 0x00011800ff2c77ac */ /* 0x000e620008000a00 */
[----:B------:R-:W-:-:S06]  /*4d10*/  UMOV UR51, URZ ;  /* 0x000000ff00337c82 */ /* 0x000fcc0008000000 */
[----:B------:R-:W1:Y:S01]  /*4d20*/  LDC.64 R94, c[0x0][0xb10] ;  /* 0x0002c400ff5e7b82 */ /* 0x000e620000000a00 */
[----:B------:R-:W-:-:S07]  /*4d30*/  UMOV UR50, URZ ;  /* 0x000000ff00327c82 */ /* 0x000fce0008000000 */
[----:B------:R-:W1:Y:S08]  /*4d40*/  LDC.64 R38, c[0x0][0xb18] ;  /* 0x0002c600ff267b82 */ /* 0x000e700000000a00 */
[----:B------:R-:W1:Y:S01]  /*4d50*/  LDC.64 R90, c[0x0][0x888] ;  /* 0x00022200ff5a7b82 */ /* 0x000e620000000a00 */
[----:B---3--:R-:W-:-:S07]  /*4d60*/  IMAD.IADD R85, R0, 0x1, R85 ;  /* 0x0000000100557824 */ /* 0x008fce00078e0255 */
[----:B------:R-:W3:Y:S08]  /*4d70*/  LDC.64 R36, c[0x0][0xb28] ;  /* 0x0002ca00ff247b82 */ /* 0x000ef00000000a00 */
[----:B------:R-:W1:Y:S08]  /*4d80*/  LDC.64 R92, c[0x0][0x890] ;  /* 0x00022400ff5c7b82 */ /* 0x000e700000000a00 */
[----:B------:R-:W1:Y:S08]  /*4d90*/  LDC.64 R88, c[0x0][0x8b0] ;  /* 0x00022c00ff587b82 */ /* 0x000e700000000a00 */
[----:B------:R-:W1:Y:S08]  /*4da0*/  LDC.64 R86, c[0x0][0x8a8] ;  /* 0x00022a00ff567b82 */ /* 0x000e700000000a00 */
[----:B------:R-:W1:Y:S08]  /*4db0*/  LDC.64 R40, c[0x0][0x8d0] ;  /* 0x00023400ff287b82 */ /* 0x000e700000000a00 */
[----:B--2-4-:R-:W1:Y:S02]  /*4dc0*/  LDC R101, c[0x0][0x374] ;  /* 0x0000dd00ff657b82 */ /* 0x014e640000000800 */
.L_x_116:
[C---:B------:R-:W-:Y:S02]  /*4dd0*/  LEA R0, R114.reuse, UR48, 0x3 ;  /* 0x0000003072007c11 */ /* 0x040fe4000f8e18ff */
[----:B------:R-:W-:Y:S02]  /*4de0*/  SHF.L.U32 R2, R107, 0x1f, RZ ;  /* 0x0000001f6b027819 */ /* 0x000fe400000006ff */
[----:B------:R-:W-:Y:S02]  /*4df0*/  LEA R16, R114, UR48, 0x4 ;  /* 0x0000003072107c11 */ /* 0x000fe4000f8e20ff */
[----:B------:R-:W2:Y:S02]  /*4e00*/  SYNCS.PHASECHK.TRANS64.TRYWAIT P0, [R0+URZ+0xc0], R2 ;  /* 0x0000c002000075a7 */ /* 0x000ea400080011ff */
[----:B--2---:R-:W-:Y:S05]  /*4e10*/  @!P0 BRA `(.L_x_84) ;  /* 0x0000003400488947 */ /* 0x004fea0003800000 */
.L_x_166:
[----:B------:R-:W4:Y:S01]  /*4e20*/  LDC.64 R10, c[0x0][0xb10] ;  /* 0x0002c400ff0a7b82 */ /* 0x000f220000000a00 */
[----:B------:R-:W3:Y:S01]  /*4e30*/  LDS.128 R16, [R16+0x150] ;  /* 0x0001500010107984 */ /* 0x000ee20000000c00 */
[----:B-1----:R-:W-:Y:S01]  /*4e40*/  ISETP.NE.AND P1, PT, R43, 0x1, PT ;  /* 0x000000012b00780c */ /* 0x002fe20003f25270 */
[----:B--2---:R-:W-:Y:S01]  /*4e50*/  VIADD R0, R0, 0xd0 ;  /* 0x000000d000007836 */ /* 0x004fe20000000000 */
[----:B------:R-:W-:Y:S04]  /*4e60*/  ISETP.GE.AND P0, PT, R42, 0x1, PT ;  /* 0x000000012a00780c */ /* 0x000fe80003f06270 */
[----:B------:R-:W1:Y:S01]  /*4e70*/  LDC.64 R8, c[0x0][0xb18] ;  /* 0x0002c600ff087b82 */ /* 0x000e620000000a00 */
[----:B------:R-:W-:Y:S01]  /*4e80*/  PRMT R0, RZ, 0x654, R0 ;  /* 0x00000654ff007816 */ /* 0x000fe20000000000 */
[----:B------:R-:W-:Y:S01]  /*4e90*/  @!PT LDS RZ, [RZ] ;  /* 0x00000000fffff984 */ /* 0x000fe20000000800 */
[----:B------:R-:W-:Y:S01]  /*4ea0*/  @!PT LDS RZ, [RZ] ;  /* 0x00000000fffff984 */ /* 0x000fe20000000800 */
[----:B------:R-:W-:Y:S01]  /*4eb0*/  @!PT LDS RZ, [RZ] ;  /* 0x00000000fffff984 */ /* 0x000fe20000000800 */
[----:B------:R-:W-:Y:S01]  /*4ec0*/  @!PT LDS RZ, [RZ] ;  /* 0x00000000fffff984 */ /* 0x000fe20000000800 */
[----:B------:R2:W-:Y:S06]  /*4ed0*/  MEMBAR.ALL.CTA ;  /* 0x0000000000007992 */ /* 0x0005ec0000008000 */
[----:B--2---:R-:W2:Y:S01]  /*4ee0*/  FENCE.VIEW.ASYNC.S ;  /* 0x00000000000073c6 */ /* 0x004ea20000000000 */
[----:B------:R-:W1:Y:S08]  /*4ef0*/  @!P1 LDC R12, c[0x0][0xb20] ;  /* 0x0002c800ff0c9b82 */ /* 0x000e700000000800 */
[----:B------:R-:W1:Y:S01]  /*4f00*/  @!P1 LDC R7, c[0x0][0xb0c] ;  /* 0x0002c300ff079b82 */ /* 0x000e620000000800 */
[----:B--2---:R2:W-:Y:S01]  /*4f10*/  SYNCS.ARRIVE.TRANS64.RED.A1T0 RZ, [R0+URZ], RZ ;  /* 0x000000ff00ff79a7 */ /* 0x0045e200081004ff */
[----:B---3--:R-:W-:Y:S04]  /*4f20*/  LOP3.LUT P4, RZ, R18, 0x1, RZ, 0xc0, !PT ;  /* 0x0000000112ff7812 */ /* 0x008fe8000788c0ff */
[----:B------:R-:W-:Y:S09]  /*4f30*/  P2R R113, PR, RZ, 0x10 ;  /* 0x00000010ff717803 */ /* 0x000ff20000000000 */
[----:B------:R-:W-:Y:S02]  /*4f40*/  @P4 MOV R46, R16 ;  /* 0x00000010002e4202 */ /* 0x000fe40000000f00 */
[----:B------:R-:W-:Y:S01]  /*4f50*/  @P4 LOP3.LUT R45, R17, 0xffff, RZ, 0xc0, !PT ;  /* 0x0000ffff112d4812 */ /* 0x000fe200078ec0ff */
[----:B--2-4-:R-:W-:Y:S06]  /*4f60*/  @!P0 BRA `(.L_x_85) ;  /* 0x0000000000a48947 */ /* 0x014fec0003800000 */
[----:B------:R-:W-:Y:S01]  /*4f70*/  IMAD.HI.U32 R0, R101, R39, RZ ;  /* 0x0000002765007227 */ /* 0x000fe200078e00ff */
[----:B------:R-:W-:Y:S02]  /*4f80*/  ISETP.NE.AND P0, PT, R38, 0x1, PT ;  /* 0x000000012600780c */ /* 0x000fe40003f05270 */
[----:B------:R-:W-:Y:S01]  /*4f90*/  ISETP.NE.AND P2, PT, R42, 0x1, PT ;  /* 0x000000012a00780c */ /* 0x000fe20003f45270 */
[----:B------:R-:W-:Y:S01]  /*4fa0*/  IMAD.HI.U32 R4, R102, R94, RZ ;  /* 0x0000005e66047227 */ /* 0x000fe200078e00ff */
[----:B------:R-:W-:Y:S02]  /*4fb0*/  SHF.R.U32.HI R0, RZ, R99, R0 ;  /* 0x00000063ff007219 */ /* 0x000fe40000011600 */
[----:B------:R-:W-:Y:S01]  /*4fc0*/  ISETP.NE.AND P3, PT, R44, 0x1, PT ;  /* 0x000000012c00780c */ /* 0x000fe20003f65270 */
[----:B------:R-:W-:Y:S01]  /*4fd0*/  IMAD.HI.U32 R6, R45, R39, RZ ;  /* 0x000000272d067227 */ /* 0x000fe200078e00ff */
[-C--:B------:R-:W-:Y:S02]  /*4fe0*/  SHF.R.U32.HI R4, RZ, R95.reuse, R4 ;  /* 0x0000005fff047219 */ /* 0x080fe40000011604 */
[----:B------:R-:W-:Y:S01]  /*4ff0*/  SEL R0, R101, R0, !P0 ;  /* 0x0000000065007207 */ /* 0x000fe20004000000 */
[----:B------:R-:W-:Y:S01]  /*5000*/  IMAD.HI.U32 R5, R46, R94, RZ ;  /* 0x0000005e2e057227 */ /* 0x000fe200078e00ff */
[----:B------:R-:W-:Y:S03]  /*5010*/  SEL R4, R102, R4, !P3 ;  /* 0x0000000466047207 */ /* 0x000fe60005800000 */
[-C--:B------:R-:W-:Y:S01]  /*5020*/  IMAD.HI.U32 R3, R0, R36.reuse, RZ ;  /* 0x0000002400037227 */ /* 0x080fe200078e00ff */
[----:B------:R-:W-:Y:S03]  /*5030*/  SHF.R.U32.HI R5, RZ, R95, R5 ;  /* 0x0000005fff057219 */ /* 0x000fe60000011605 */
[----:B------:R-:W-:Y:S01]  /*5040*/  IMAD.HI.U32 R2, R4, R36, RZ ;  /* 0x0000002404027227 */ /* 0x000fe200078e00ff */
[----:B------:R-:W-:Y:S02]  /*5050*/  @P2 SHF.R.U32.HI R0, RZ, R37, R3 ;  /* 0x00000025ff002219 */ /* 0x000fe40000011603 */
[----:B------:R-:W-:Y:S02]  /*5060*/  SHF.R.U32.HI R3, RZ, R99, R6 ;  /* 0x00000063ff037219 */ /* 0x000fe40000011606 */
[----:B------:R-:W-:Y:S01]  /*5070*/  @P2 SHF.R.U32.HI R4, RZ, R37, R2 ;  /* 0x00000025ff042219 */ /* 0x000fe20000011602 */
[----:B------:R-:W-:Y:S01]  /*5080*/  IMAD R0, R42, R0, RZ ;  /* 0x000000002a007224 */ /* 0x000fe200078e02ff */
[----:B------:R-:W-:Y:S02]  /*5090*/  SEL R3, R45, R3, !P0 ;  /* 0x000000032d037207 */ /* 0x000fe40004000000 */
[----:B------:R-:W-:Y:S01]  /*50a0*/  SEL R2, R46, R5, !P3 ;  /* 0x000000052e027207 */ /* 0x000fe20005800000 */
[----:B------:R-:W-:Y:S01]  /*50b0*/  IMAD R5, R42, R4, RZ ;  /* 0x000000042a057224 */ /* 0x000fe200078e02ff */
[C---:B------:R-:W-:Y:S01]  /*50c0*/  ISETP.GE.AND P0, PT, R3.reuse, R0, PT ;  /* 0x000000000300720c */ /* 0x040fe20003f06270 */
[C---:B------:R-:W-:Y:S03]  /*50d0*/  IMAD.HI.U32 R0, R3.reuse, R36, RZ ;  /* 0x0000002403007227 */ /* 0x040fe600078e00ff */
[C---:B------:R-:W-:Y:S02]  /*50e0*/  ISETP.GE.OR P0, PT, R2.reuse, R5, P0 ;  /* 0x000000050200720c */ /* 0x040fe40000706670 */
[----:B------:R-:W-:Y:S04]  /*50f0*/  SHF.R.U32.HI R0, RZ, R37, R0 ;  /* 0x00000025ff007219 */ /* 0x000fe80000011600 */
[C---:B------:R-:W-:Y:S05]  /*5100*/  SEL R6, R3.reuse, R0, !P2 ;  /* 0x0000000003067207 */ /* 0x040fea0005000000 */
        /* <DEDUP_REMOVED lines=14> */
[----:B------:R-:W-:Y:S07]  /*51f0*/  IMAD R45, R3, R38, R45 ;  /* 0x00000026032d7224 */ /* 0x000fee00078e022d */
.L_x_85:
[----:B-1----:R-:W-:Y:S01]  /*5200*/  @!P1 ISETP.NE.AND P0, PT, R8, 0x1, PT ;  /* 0x000000010800980c */ /* 0x002fe20003f05270 */
[----:B------:R-:W-:Y:S01]  /*5210*/  @!P1 IMAD.HI.U32 R0, R46, R10, RZ ;  /* 0x0000000a2e009227 */ /* 0x000fe200078e00ff */
[----:B------:R-:W-:Y:S01]  /*5220*/  @!P1 ISETP.NE.AND P2, PT, R7, 0x1, PT ;  /* 0x000000010700980c */ /* 0x000fe20003f45270 */
[----:B------:R-:W-:Y:S01]  /*5230*/  ULOP3.LUT UP0, URZ, UR53, 0x1b0, URZ, 0xc0, !UPT ;  /* 0x000001b035ff7892 */ /* 0x000fe2000f80c0ff */
[----:B------:R-:W-:Y:S01]  /*5240*/  R2UR UR42, R15 ;  /* 0x000000000f2a72ca */ /* 0x000fe200000e0000 */
[C---:B------:R-:W-:Y:S01]  /*5250*/  @!P1 IMAD.HI.U32 R2, R45.reuse, R9, RZ ;  /* 0x000000092d029227 */ /* 0x040fe200078e00ff */
[----:B------:R-:W-:Y:S02]  /*5260*/  @!P1 SHF.R.U32.HI R0, RZ, R11, R0 ;  /* 0x0000000bff009219 */ /* 0x000fe40000011600 */
[----:B------:R-:W-:Y:S01]  /*5270*/  R2UR UR41, R14 ;  /* 0x000000000e2972ca */ /* 0x000fe200000e0000 */
[----:B------:R-:W-:Y:S01]  /*5280*/  VIADD R114, R114, 0x1 ;  /* 0x0000000172727836 */ /* 0x000fe20000000000 */
[----:B------:R-:W-:Y:S02]  /*5290*/  @!P1 SHF.R.U32.HI R2, RZ, R12, R2 ;  /* 0x0000000cff029219 */ /* 0x000fe40000011602 */
[----:B------:R-:W-:Y:S02]  /*52a0*/  @!P1 SEL R3, R46, R0, !P2 ;  /* 0x000000002e039207 */ /* 0x000fe40005000000 */
[----:B------:R-:W-:Y:S02]  /*52b0*/  @!P1 SEL R2, R45, R2, !P0 ;  /* 0x000000022d029207 */ /* 0x000fe40004000000 */
[----:B------:R-:W-:Y:S01]  /*52c0*/  @P4 SHF.R.U32.HI R106, RZ, 0x10, R17 ;  /* 0x00000010ff6a4819 */ /* 0x000fe20000011611 */
[----:B------:R-:W-:Y:S02]  /*52d0*/  USHF.L.U32 UR42, UR42, 0x7, URZ ;  /* 0x000000072a2a7899 */ /* 0x000fe400080006ff */
[----:B------:R-:W-:Y:S02]  /*52e0*/  @!P1 IMAD.IADD R0, R2, 0x1, -R3 ;  /* 0x0000000102009824 */ /* 0x000fe400078e0a03 */
[----:B------:R-:W-:Y:S01]  /*52f0*/  @!P1 IMAD.IADD R2, R3, 0x1, -R2 ;  /* 0x0000000103029824 */ /* 0x000fe200078e0a02 */
[----:B------:R-:W-:Y:S01]  /*5300*/  USHF.L.U32 UR41, UR41, 0x6, URZ ;  /* 0x0000000629297899 */ /* 0x000fe200080006ff */
[----:B------:R-:W-:Y:S02]  /*5310*/  @!P1 IMAD R46, R0, R7, R46 ;  /* 0x00000007002e9224 */ /* 0x000fe400078e022e */
[----:B------:R-:W-:Y:S01]  /*5320*/  @!P1 IMAD R45, R2, R8, R45 ;  /* 0x00000008022d9224 */ /* 0x000fe200078e022d */
[----:B------:R-:W-:Y:S08]  /*5330*/  BRA.U !UP0, `(.L_x_86) ;  /* 0x00000001087c7547 */ /* 0x000ff0000b800000 */
[----:B------:R-:W1:Y:S01]  /*5340*/  LDCU.64 UR8, c[0x4][0x80] ;  /* 0x01001000ff0877ac */ /* 0x000e620008000a00 */
[----:B------:R-:W-:Y:S01]  /*5350*/  MOV R2, 0x0 ;  /* 0x0000000000027802 */ /* 0x000fe20000000f00 */
[----:B------:R-:W-:Y:S02]  /*5360*/  HFMA2 R12, -RZ, RZ, 0, 5.9604644775390625e-08 ;  /* 0x00000001ff0c7431 */ /* 0x000fe400000001ff */
[----:B------:R-:W-:Y:S01]  /*5370*/  IMAD.MOV.U32 R8, RZ, RZ, 0x70 ;  /* 0x00000070ff087424 */ /* 0x000fe200078e00ff */
[----:B------:R2:W3:Y:S01]  /*5380*/  LDC.64 R14, c[0x4][R2] ;  /* 0x01000000020e7b82 */ /* 0x0004e20000000a00 */
[----:B------:R-:W4:Y:S01]  /*5390*/  LDCU.64 UR6, c[0x4][0x88] ;  /* 0x01001100ff0677ac */ /* 0x000f220008000a00 */
[----:B------:R-:W-:Y:S01]  /*53a0*/  IMAD.MOV.U32 R13, RZ, RZ, RZ ;  /* 0x000000ffff0d7224 */ /* 0x000fe200078e00ff */
[----:B------:R-:W2:Y:S01]  /*53b0*/  LDCU.64 UR4, c[0x4][0x8] ;  /* 0x01000100ff0477ac */ /* 0x000ea20008000a00 */
[----:B-1----:R-:W-:Y:S01]  /*53c0*/  MOV R5, UR9 ;  /* 0x0000000900057c02 */ /* 0x002fe20008000f00 */
[----:B------:R-:W-:Y:S01]  /*53d0*/  IMAD.U32 R4, RZ, RZ, UR8 ;  /* 0x00000008ff047e24 */ /* 0x000fe2000f8e00ff */
[----:B----4-:R-:W-:Y:S01]  /*53e0*/  MOV R7, UR7 ;  /* 0x0000000700077c02 */ /* 0x010fe20008000f00 */
[----:B------:R-:W-:Y:S01]  /*53f0*/  IMAD.U32 R6, RZ, RZ, UR6 ;  /* 0x00000006ff067e24 */ /* 0x000fe2000f8e00ff */
[----:B--2---:R-:W-:Y:S01]  /*5400*/  MOV R11, UR5 ;  /* 0x00000005000b7c02 */ /* 0x004fe20008000f00 */
[----:B------:R-:W-:Y:S02]  /*5410*/  IMAD.U32 R10, RZ, RZ, UR4 ;  /* 0x00000004ff0a7e24 */ /* 0x000fe4000f8e00ff */
[----:B------:R-:W-:Y:S07]  /*5420*/  LEPC R20, `(.L_x_87) ;  /* 0x000000001014794e */ /* 0x000fee0000000000 */
[----:B---3-5:R-:W-:Y:S05]  /*5430*/  CALL.ABS.NOINC R14 ;  /* 0x000000000e007343 */ /* 0x028fea0003c00000 */
.L_x_87:
[----:B------:R-:W1:Y:S01]  /*5440*/  LDCU.64 UR8, c[0x4][0x80] ;  /* 0x01001000ff0877ac */ /* 0x000e620008000a00 */
[----:B------:R-:W2:Y:S01]  /*5450*/  LDC.64 R2, c[0x4][R2] ;  /* 0x0100000002027b82 */ /* 0x000ea20000000a00 */
[----:B------:R-:W-:Y:S02]  /*5460*/  HFMA2 R12, -RZ, RZ, 0, 5.9604644775390625e-08 ;  /* 0x00000001ff0c7431 */ /* 0x000fe400000001ff */
[----:B------:R-:W-:Y:S02]  /*5470*/  IMAD.MOV.U32 R8, RZ, RZ, 0x70 ;  /* 0x00000070ff087424 */ /* 0x000fe400078e00ff */
[----:B------:R-:W-:Y:S01]  /*5480*/  IMAD.MOV.U32 R13, RZ, RZ, RZ ;  /* 0x000000ffff0d7224 */ /* 0x000fe200078e00ff */
[----:B------:R-:W3:Y:S01]  /*5490*/  LDCU.64 UR6, c[0x4][0x88] ;  /* 0x01001100ff0677ac */ /* 0x000ee20008000a00 */
[----:B------:R-:W4:Y:S01]  /*54a0*/  LDCU.64 UR4, c[0x4][0x8] ;  /* 0x01000100ff0477ac */ /* 0x000f220008000a00 */
[----:B-1----:R-:W-:Y:S02]  /*54b0*/  MOV R4, UR8 ;  /* 0x0000000800047c02 */ /* 0x002fe40008000f00 */
[----:B------:R-:W-:Y:S02]  /*54c0*/  MOV R5, UR9 ;  /* 0x0000000900057c02 */ /* 0x000fe40008000f00 */
[----:B---3--:R-:W-:Y:S01]  /*54d0*/  MOV R7, UR7 ;  /* 0x0000000700077c02 */ /* 0x008fe20008000f00 */
[----:B------:R-:W-:Y:S01]  /*54e0*/  IMAD.U32 R6, RZ, RZ, UR6 ;  /* 0x00000006ff067e24 */ /* 0x000fe2000f8e00ff */
[----:B----4-:R-:W-:Y:S01]  /*54f0*/  MOV R11, UR5 ;  /* 0x00000005000b7c02 */ /* 0x010fe20008000f00 */
[----:B------:R-:W-:Y:S02]  /*5500*/  IMAD.U32 R10, RZ, RZ, UR4 ;  /* 0x00000004ff0a7e24 */ /* 0x000fe4000f8e00ff */
[----:B------:R-:W-:Y:S07]  /*5510*/  LEPC R20, `(.L_x_86) ;  /* 0x000000001014794e */ /* 0x000fee0000000000 */
[----:B--2---:R-:W-:Y:S05]  /*5520*/  CALL.ABS.NOINC R2 ;  /* 0x0000000002007343 */ /* 0x004fea0003c00000 */
.L_x_86:
[----:B------:R-:W-:Y:S01]  /*5530*/  IADD3 R2, P0, PT, R110, UR42, RZ ;  /* 0x0000002a6e027c10 */ /* 0x000fe2000ff1e0ff */
[----:B------:R-:W-:Y:S01]  /*5540*/  USHF.R.S32.HI UR4, URZ, 0x1f, UR36 ;  /* 0x0000001fff047899 */ /* 0x000fe20008011424 */
[----:B------:R-:W-:Y:S01]  /*5550*/  ISETP.NE.U32.AND P4, PT, R92, RZ, PT ;  /* 0x000000ff5c00720c */ /* 0x000fe20003f85070 */
[----:B------:R-:W-:Y:S01]  /*5560*/  IMAD.U32 R0, RZ, RZ, UR42 ;  /* 0x0000002aff007e24 */ /* 0x000fe2000f8e00ff */
[----:B------:R-:W-:Y:S01]  /*5570*/  ISETP.NE.U32.AND P2, PT, R88, RZ, PT ;  /* 0x000000ff5800720c */ /* 0x000fe20003f45070 */
[----:B------:R-:W-:Y:S01]  /*5580*/  ULOP3.LUT UR5, UR52, 0x1, URZ, 0x3c, !UPT ;  /* 0x0000000134057892 */ /* 0x000fe2000f8e3cff */
[----:B------:R-:W-:Y:S01]  /*5590*/  ISETP.NE.AND.EX P4, PT, R93, RZ, PT, P4 ;  /* 0x000000ff5d00720c */ /* 0x000fe20003f85340 */
[----:B------:R-:W1:Y:S01]  /*55a0*/  LDCU UR6, c[0x0][0x8c8] ;  /* 0x00011900ff0677ac */ /* 0x000e620008000800 */
[----:B------:R-:W-:Y:S01]  /*55b0*/  LEA.HI.X.SX32 R3, R0, RZ, 0x1, P0 ;  /* 0x000000ff00037211 */ /* 0x000fe200000f0eff */
[C---:B------:R-:W-:Y:S01]  /*55c0*/  IMAD R0, R40.reuse, UR4, RZ ;  /* 0x0000000428007c24 */ /* 0x040fe2000f8e02ff */
[----:B------:R-:W-:Y:S01]  /*55d0*/  PLOP3.LUT P0, PT, PT, PT, PT, 0x8, 0x80 ;  /* 0x000000000080781c */ /* 0x000fe20003f0e170 */
[----:B------:R-:W-:Y:S01]  /*55e0*/  UISETP.NE.U32.AND UP0, UPT, UR44, URZ, UPT ;  /* 0x000000ff2c00728c */ /* 0x000fe2000bf05070 */
[----:B------:R-:W-:Y:S01]  /*55f0*/  ISETP.NE.U32.AND P3, PT, RZ, UR38, PT ;  /* 0x00000026ff007c0c */ /* 0x000fe2000bf65070 */
[----:B------:R-:W-:Y:S01]  /*5600*/  IMAD R0, R41, UR36, R0 ;  /* 0x0000002429007c24 */ /* 0x000fe2000f8e0200 */
[----:B------:R-:W-:Y:S01]  /*5610*/  P2R R115, PR, RZ, 0x1 ;  /* 0x00000001ff737803 */ /* 0x000fe20000000000 */
[----:B------:R-:W-:Y:S01]  /*5620*/  IMAD.WIDE.U32 R2, R40, UR36, R2 ;  /* 0x0000002428027c25 */ /* 0x000fe2000f8e0002 */
[----:B------:R-:W-:Y:S02]  /*5630*/  ISETP.NE.U32.AND P1, PT, R92, RZ, PT ;  /* 0x000000ff5c00720c */ /* 0x000fe40003f25070 */
[----:B------:R-:W-:Y:S01]  /*5640*/  ISETP.NE.AND.EX P2, PT, R89, RZ, PT, P2 ;  /* 0x000000ff5900720c */ /* 0x000fe20003f45320 */
[----:B------:R-:W-:Y:S01]  /*5650*/  IMAD.IADD R0, R3, 0x1, R0 ;  /* 0x0000000103007824 */ /* 0x000fe200078e0200 */
[C---:B------:R-:W-:Y:S02]  /*5660*/  LEA R4, P0, R2.reuse, UR44, 0x1 ;  /* 0x0000002c02047c11 */ /* 0x040fe4000f8008ff */
[----:B------:R-:W-:Y:S02]  /*5670*/  ISETP.NE.AND.EX P3, PT, RZ, UR39, PT, P3 ;  /* 0x00000027ff007c0c */ /* 0x000fe4000bf65330 */
[----:B------:R-:W-:Y:S01]  /*5680*/  LEA.HI.X R5, R2, UR45, R0, 0x1, P0 ;  /* 0x0000002d02057c11 */ /* 0x000fe200080f0c00 */
[----:B------:R-:W-:Y:S01]  /*5690*/  IMAD.U32 R2, RZ, RZ, UR56 ;  /* 0x00000038ff027e24 */ /* 0x000fe2000f8e00ff */
[----:B-1----:R-:W-:Y:S09]  /*56a0*/  @!P4 BRA `(.L_x_88) ;  /* 0x00000000002cc947 */ /* 0x002ff20003800000 */
[----:B------:R-:W-:Y:S01]  /*56b0*/  ISETP.NE.U32.AND P0, PT, R90, RZ, PT ;  /* 0x000000ff5a00720c */ /* 0x000fe20003f05070 */
[----:B------:R-:W-:Y:S03]  /*56c0*/  IMAD.MOV.U32 R98, RZ, RZ, 0x1 ;  /* 0x00000001ff627424 */ /* 0x000fe600078e00ff */
[----:B------:R-:W-:Y:S11]  /*56d0*/  ISETP.NE.AND.EX P0, PT, R91, RZ, PT, P0 ;  /* 0x000000ff5b00720c */ /* 0x000ff60003f05300 */
[----:B------:R-:W-:Y:S02]  /*56e0*/  @!UPT UIADD3 URZ, UPT, UPT, URZ, URZ, URZ ;  /* 0x000000fffffff290 */ /* 0x000fe4000fffe0ff */
[----:B------:R-:W1:Y:S01]  /*56f0*/  @P0 LDC.64 R6, c[0x0][0x888] ;  /* 0x00022200ff060b82 */ /* 0x000e620000000a00 */
[----:B------:R-:W-:Y:S04]  /*5700*/  @P0 IMAD R0, R92, UR36, RZ ;  /* 0x000000245c000c24 */ /* 0x000fe8000f8e02ff */
[----:B-1----:R-:W-:Y:S04]  /*5710*/  @P0 IMAD.WIDE R6, R0, 0x4, R6 ;  /* 0x0000000400060825 */ /* 0x002fe800078e0206 */
[----:B------:R-:W-:Y:S01]  /*5720*/  HFMA2 R0, -RZ, RZ, 0, 5.9604644775390625e-08 ;  /* 0x00000001ff007431 */ /* 0x000fe200000001ff */
[----:B-----5:R1:W5:Y:S04]  /*5730*/  @P0 LDG.E R48, desc[UR46][R6.64] ;  /* 0x0000002e06300981 */ /* 0x020368000c1e1900 */
[----:B------:R-:W-:Y:S01]  /*5740*/  @!P0 PRMT R98, R0, 0x7610, R98 ;  /* 0x0000761000628816 */ /* 0x000fe20000000062 */
[----:B-1----:R-:W2:Y:S06]  /*5750*/  @!P0 LDC R48, c[0x0][0x880] ;  /* 0x00022000ff308b82 */ /* 0x002eac0000000800 */
.L_x_88:
[----:B------:R-:W-:Y:S01]  /*5760*/  LEA R0, R2, UR48, 0x3 ;  /* 0x0000003002007c11 */ /* 0x000fe2000f8e18ff */
[----:B------:R-:W-:Y:S01]  /*5770*/  UISETP.NE.AND.EX UP0, UPT, UR45, URZ, UPT, UP0 ;  /* 0x000000ff2d00728c */ /* 0x000fe2000bf05300 */
[----:B------:R-:W-:Y:S01]  /*5780*/  ISETP.NE.AND P5, PT, R115, RZ, PT ;  /* 0x000000ff7300720c */ /* 0x000fe20003fa5270 */
[----:B------:R-:W-:Y:S01]  /*5790*/  IMAD.U32 R76, RZ, RZ, UR5 ;  /* 0x00000005ff4c7e24 */ /* 0x000fe2000f8e00ff */
[----:B------:R-:W-:Y:S01]  /*57a0*/  ISETP.NE.AND.EX P0, PT, R93, RZ, PT, P1 ;  /* 0x000000ff5d00720c */ /* 0x000fe20003f05310 */
[----:B------:R-:W-:Y:S01]  /*57b0*/  IMAD.U32 R2, RZ, RZ, UR6 ;  /* 0x00000006ff027e24 */ /* 0x000fe2000f8e00ff */
[----:B------:R-:W-:Y:S11]  /*57c0*/  @!P2 BRA `(.L_x_89) ;  /* 0x000000000020a947 */ /* 0x000ff60003800000 */
[----:B------:R-:W-:Y:S04]  /*57d0*/  ISETP.NE.U32.AND P2, PT, R86, RZ, PT ;  /* 0x000000ff5600720c */ /* 0x000fe80003f45070 */
[----:B------:R-:W-:Y:S11]  /*57e0*/  ISETP.NE.AND.EX P2, PT, R87, RZ, PT, P2 ;  /* 0x000000ff5700720c */ /* 0x000ff60003f45320 */
[----:B------:R-:W-:Y:S02]  /*57f0*/  @!UPT UIADD3 URZ, UPT, UPT, URZ, URZ, URZ ;  /* 0x000000fffffff290 */ /* 0x000fe4000fffe0ff */
[----:B------:R-:W1:Y:S01]  /*5800*/  @P2 LDC.64 R6, c[0x0][0x8a8] ;  /* 0x00022a00ff062b82 */ /* 0x000e620000000a00 */
[----:B------:R-:W-:Y:S04]  /*5810*/  @P2 IMAD R3, R88, UR36, RZ ;  /* 0x0000002458032c24 */ /* 0x000fe8000f8e02ff */
[----:B-1----:R-:W-:Y:S05]  /*5820*/  @P2 IMAD.WIDE R6, R3, 0x4, R6 ;  /* 0x0000000403062825 */ /* 0x002fea00078e0206 */
[----:B-----5:R1:W5:Y:S02]  /*5830*/  @P2 LDG.E R47, desc[UR46][R6.64] ;  /* 0x0000002e062f2981 */ /* 0x020364000c1e1900 */
[----:B-1----:R-:W3:Y:S02]  /*5840*/  @!P2 LDC R47, c[0x0][0x8a0] ;  /* 0x00022800ff2fab82 */ /* 0x002ee40000000800 */
.L_x_89:
[----:B------:R-:W-:Y:S05]  /*5850*/  @P3 BRA P0, `(.L_x_90) ;  /* 0x0000000000343947 */ /* 0x000fea0000000000 */
[----:B------:R-:W-:Y:S02]  /*5860*/  ISETP.NE.AND.EX P1, PT, R93, RZ, PT, P1 ;  /* 0x000000ff5d00720c */ /* 0x000fe40003f25310 */
[----:B------:R-:W-:Y:S11]  /*5870*/  PLOP3.LUT P0, PT, PT, PT, PT, 0x80, 0x8 ;  /* 0x000000000008781c */ /* 0x000ff60003f0f070 */
[----:B------:R-:W-:Y:S02]  /*5880*/  @P1 LOP3.LUT P2, RZ, R98, 0xff, RZ, 0xc0, !PT ;  /* 0x000000ff62ff1812 */ /* 0x000fe4000784c0ff */
[----:B------:R-:W-:Y:S02]  /*5890*/  @P1 ISETP.NE.U32.AND P3, PT, RZ, UR38, PT ;  /* 0x00000026ff001c0c */ /* 0x000fe4000bf65070 */
[----:B------:R-:W-:Y:S02]  /*58a0*/  @P1 PLOP3.LUT P0, PT, P2, PT, PT, 0x80, 0x8 ;  /* 0x000000000008181c */ /* 0x000fe4000170f070 */
[C---:B--2--5:R-:W-:Y:S02]  /*58b0*/  @P1 FSETP.NEU.AND P2, PT, R48.reuse, RZ, PT ;  /* 0x000000ff3000120b */ /* 0x064fe40003f4d000 */
[----:B------:R-:W-:Y:S02]  /*58c0*/  @P1 ISETP.NE.AND.EX P3, PT, RZ, UR39, PT, P3 ;  /* 0x00000027ff001c0c */ /* 0x000fe4000bf65330 */
[----:B------:R-:W-:Y:S02]  /*58d0*/  @P1 SEL R3, RZ, 0xffffffff, P2 ;  /* 0xffffffffff031807 */ /* 0x000fe40001000000 */
[----:B------:R-:W-:Y:S05]  /*58e0*/  @!P1 FSETP.EQ.AND P5, PT, R48, RZ, PT ;  /* 0x000000ff3000920b */ /* 0x000fea0003fa2000 */
[----:B------:R-:W-:Y:S04]  /*58f0*/  @!P0 SEL R3, RZ, 0xffffffff, P3 ;  /* 0xffffffffff038807 */ /* 0x000fe80001800000 */
[----:B------:R-:W-:Y:S04]  /*5900*/  @P1 LOP3.LUT R3, R3, 0x1, RZ, 0xc0, !PT ;  /* 0x0000000103031812 */ /* 0x000fe800078ec0ff */
[----:B------:R-:W-:Y:S04]  /*5910*/  @P1 ISETP.EQ.U32.AND P5, PT, R3, 0x1, PT ;  /* 0x000000010300180c */ /* 0x000fe80003fa2070 */
[----:B------:R-:W-:Y:S09]  /*5920*/  P2R R115, PR, RZ, 0x20 ;  /* 0x00000020ff737803 */ /* 0x000ff20000000000 */
.L_x_90:
[----:B------:R-:W-:Y:S05]  /*5930*/  BRA.U !UP0, `(.L_x_91) ;  /* 0x0000000108187547 */ /* 0x000fea000b800000 */
[----:B------:R-:W-:Y:S01]  /*5940*/  ISETP.LE.AND P0, PT, R100, UR41, PT ;  /* 0x0000002964007c0c */ /* 0x000fe2000bf03270 */
[----:B------:R-:W-:Y:S05]  /*5950*/  VIADD R2, R110, UR42 ;  /* 0x0000002a6e027c36 */ /* 0x000fea0008000000 */
[----:B------:R-:W-:Y:S02]  /*5960*/  ISETP.GE.OR P0, PT, R2, UR49, P0 ;  /* 0x0000003102007c0c */ /* 0x000fe40008706670 */
[----:B------:R-:W-:Y:S11]  /*5970*/  PRMT R2, RZ, 0x7610, R2 ;  /* 0x00007610ff027816 */ /* 0x000ff60000000002 */
[----:B------:R-:W4:Y:S02]  /*5980*/  @!P0 LDG.E.U16 R2, desc[UR46][R4.64] ;  /* 0x0000002e04028981 */ /* 0x000f24000c1e1500 */
[----:B----4-:R-:W-:Y:S07]  /*5990*/  HADD2.F32 R2, -RZ, R2.H0_H0 ;  /* 0x20000002ff027230 */ /* 0x010fee0000004100 */
.L_x_91:
[----:B------:R-:W-:Y:S01]  /*59a0*/  @!P5 SHF.L.U32 R3, R76, 0x1f, RZ ;  /* 0x0000001f4c03d819 */ /* 0x000fe200000006ff */
[----:B------:R-:W-:Y:S01]  /*59b0*/  IMAD.U32 R68, RZ, RZ, UR56 ;  /* 0x00000038ff447e24 */ /* 0x000fe2000f8e00ff */
[----:B------:R-:W-:Y:S01]  /*59c0*/  LEA R69, R84, UR48, 0x3 ;  /* 0x0000003054457c11 */ /* 0x000fe2000f8e18ff */
[----:B------:R-:W-:Y:S01]  /*59d0*/  IMAD.SHL.U32 R118, R105, 0x10, RZ ;  /* 0x0000001069767824 */ /* 0x000fe200078e00ff */
[----:B------:R1:W4:Y:S01]  /*59e0*/  @!P5 SYNCS.PHASECHK.TRANS64.TRYWAIT P1, [R0+URZ+0x80], R3 ;  /* 0x000080030000d5a7 */ /* 0x00032200080211ff */
[----:B------:R-:W-:Y:S01]  /*59f0*/  ISETP.NE.U32.AND P3, PT, RZ, UR38, PT ;  /* 0x00000026ff007c0c */ /* 0x000fe2000bf65070 */
[----:B------:R-:W-:Y:S01]  /*5a00*/  IMAD.SHL.U32 R68, R68, 0x2000, RZ ;  /* 0x0000200044447824 */ /* 0x000fe200078e00ff */
[----:B--2--5:R-:W-:Y:S01]  /*5a10*/  FSETP.NEU.AND P2, PT, R48, RZ, PT ;  /* 0x000000ff3000720b */ /* 0x024fe20003f4d000 */
[----:B------:R-:W-:Y:S01]  /*5a20*/  IMAD.SHL.U32 R117, R104, 0x10, RZ ;  /* 0x0000001068757824 */ /* 0x000fe200078e00ff */
[----:B------:R-:W-:Y:S01]  /*5a30*/  ISETP.NE.AND.EX P3, PT, RZ, UR39, PT, P3 ;  /* 0x00000027ff007c0c */ /* 0x000fe2000bf65330 */
[----:B------:R-:W-:Y:S01]  /*5a40*/  IMAD.IADD R63, R111, 0x1, R68 ;  /* 0x000000016f3f7824 */ /* 0x000fe200078e0244 */
[----:B------:R-:W-:Y:S01]  /*5a50*/  SEL R4, RZ, 0xffffffff, P2 ;  /* 0xffffffffff047807 */ /* 0x000fe20001000000 */
[----:B------:R-:W-:Y:S01]  /*5a60*/  BSSY B1, `(.L_x_92) ;  /* 0x0000033000017945 */ /* 0x000fe20003800000 */
[----:B------:R-:W-:Y:S01]  /*5a70*/  SEL R5, RZ, 0xffffffff, P3 ;  /* 0xffffffffff057807 */ /* 0x000fe20001800000 */
[----:B------:R-:W-:Y:S01]  /*5a80*/  IMAD.IADD R62, R63, 0x1, R118 ;  /* 0x000000013f3e7824 */ /* 0x000fe200078e0276 */
[----:B------:R-:W-:Y:S01]  /*5a90*/  LOP3.LUT P3, R116, R98, 0xff, RZ, 0xc0, !PT ;  /* 0x000000ff62747812 */ /* 0x000fe2000786c0ff */
[----:B------:R-:W-:Y:S01]  /*5aa0*/  IMAD.MOV.U32 R71, RZ, RZ, 0x1 ;  /* 0x00000001ff477424 */ /* 0x000fe200078e00ff */
[----:B------:R-:W-:Y:S01]  /*5ab0*/  CS2R R82, SRZ ;  /* 0x0000000000527805 */ /* 0x000fe2000001ff00 */
[----:B------:R-:W-:Y:S01]  /*5ac0*/  IMAD R51, R84, 0x40, R85 ;  /* 0x0000004054337824 */ /* 0x000fe200078e0255 */
[----:B------:R-:W-:Y:S01]  /*5ad0*/  @P4 SEL R4, R5, R4, !P3 ;  /* 0x0000000405044207 */ /* 0x000fe20005800000 */
[----:B------:R-:W-:Y:S01]  /*5ae0*/  IMAD.U32 R70, RZ, RZ, UR56 ;  /* 0x00000038ff467e24 */ /* 0x000fe2000f8e00ff */
[----:B------:R-:W-:Y:S02]  /*5af0*/  CS2R R80, SRZ ;  /* 0x0000000000507805 */ /* 0x000fe4000001ff00 */
[----:B------:R-:W-:Y:S02]  /*5b00*/  CS2R R74, SRZ ;  /* 0x00000000004a7805 */ /* 0x000fe4000001ff00 */
[----:B------:R-:W-:Y:S02]  /*5b10*/  LOP3.LUT R4, R4, 0x1, RZ, 0xc0, !PT ;  /* 0x0000000104047812 */ /* 0x000fe400078ec0ff */
[----:B------:R-:W-:Y:S02]  /*5b20*/  CS2R R72, SRZ ;  /* 0x0000000000487805 */ /* 0x000fe4000001ff00 */
[----:B------:R-:W-:Y:S02]  /*5b30*/  CS2R R66, SRZ ;  /* 0x0000000000427805 */ /* 0x000fe4000001ff00 */
[----:B------:R-:W-:Y:S02]  /*5b40*/  CS2R R64, SRZ ;  /* 0x0000000000407805 */ /* 0x000fe4000001ff00 */
[----:B------:R-:W-:Y:S02]  /*5b50*/  ISETP.NE.U32.AND P2, PT, R4, 0x1, PT ;  /* 0x000000010400780c */ /* 0x000fe40003f45070 */
[----:B------:R-:W-:Y:S02]  /*5b60*/  CS2R R58, SRZ ;  /* 0x00000000003a7805 */ /* 0x000fe4000001ff00 */
[----:B-1----:R-:W-:Y:S02]  /*5b70*/  SHF.L.U32 R3, R108, 0x1f, RZ ;  /* 0x0000001f6c037819 */ /* 0x002fe400000006ff */
[----:B------:R-:W-:Y:S02]  /*5b80*/  CS2R R56, SRZ ;  /* 0x0000000000387805 */ /* 0x000fe4000001ff00 */
[----:B------:R-:W-:Y:S01]  /*5b90*/  P2R R77, PR, RZ, 0x4 ;  /* 0x00000004ff4d7803 */ /* 0x000fe20000000000 */
[----:B------:R-:W-:Y:S01]  /*5ba0*/  IMAD.IADD R61, R63, 0x1, R117 ;  /* 0x000000013f3d7824 */ /* 0x000fe200078e0275 */
[----:B------:R1:W2:Y:S01]  /*5bb0*/  SYNCS.PHASECHK.TRANS64.TRYWAIT P0, [R69+URZ+0xe0], R3 ;  /* 0x0000e003450075a7 */ /* 0x0002a200080011ff */
[----:B------:R-:W-:Y:S01]  /*5bc0*/  IMAD.IADD R60, R109, 0x1, R62 ;  /* 0x000000016d3c7824 */ /* 0x000fe200078e023e */
[----:B----4-:R-:W-:Y:S01]  /*5bd0*/  @!P5 SEL R71, RZ, 0x1, !P1 ;  /* 0x00000001ff47d807 */ /* 0x010fe20004800000 */
[----:B-1----:R-:W-:Y:S06]  /*5be0*/  @P5 BRA `(.L_x_93) ;  /* 0x0000000000685947 */ /* 0x002fec0003800000 */
[----:B------:R-:W-:Y:S01]  /*5bf0*/  ISETP.NE.AND P1, PT, R71, RZ, PT ;  /* 0x000000ff4700720c */ /* 0x000fe20003f25270 */
[----:B------:R-:W-:Y:S01]  /*5c00*/  BSSY B0, `(.L_x_94) ;  /* 0x000000d000007945 */ /* 0x000fe20003800000 */
[----:B------:R-:W-:Y:S02]  /*5c10*/  CS2R R58, SRZ ;  /* 0x00000000003a7805 */ /* 0x000fe4000001ff00 */
[----:B------:R-:W-:Y:S02]  /*5c20*/  CS2R R56, SRZ ;  /* 0x0000000000387805 */ /* 0x000fe4000001ff00 */
[----:B------:R-:W-:Y:S02]  /*5c30*/  CS2R R66, SRZ ;  /* 0x0000000000427805 */ /* 0x000fe4000001ff00 */
[----:B------:R-:W-:Y:S02]  /*5c40*/  CS2R R64, SRZ ;  /* 0x0000000000407805 */ /* 0x000fe4000001ff00 */
[----:B------:R-:W-:Y:S02]  /*5c50*/  CS2R R74, SRZ ;  /* 0x00000000004a7805 */ /* 0x000fe4000001ff00 */
[----:B------:R-:W-:Y:S02]  /*5c60*/  CS2R R72, SRZ ;  /* 0x0000000000487805 */ /* 0x000fe4000001ff00 */
[----:B------:R-:W-:Y:S02]  /*5c70*/  CS2R R82, SRZ ;  /* 0x0000000000527805 */ /* 0x000fe4000001ff00 */
[----:B------:R-:W-:Y:S01]  /*5c80*/  CS2R R80, SRZ ;  /* 0x0000000000507805 */ /* 0x000fe2000001ff00 */
[----:B------:R-:W-:Y:S06]  /*5c90*/  @P1 BRA `(.L_x_95) ;  /* 0x00000000000c1947 */ /* 0x000fec0003800000 */
[----:B------:R-:W-:Y:S04]  /*5ca0*/  SHF.L.U32 R4, R76, 0x1f, RZ ;  /* 0x0000001f4c047819 */ /* 0x000fe800000006ff */
[----:B------:R-:W1:Y:S02]  /*5cb0*/  SYNCS.PHASECHK.TRANS64.TRYWAIT P1, [R0+URZ+0x80], R4 ;  /* 0x00008004000075a7 */ /* 0x000e6400080211ff */
[----:B-1----:R-:W-:Y:S05]  /*5cc0*/  @!P1 BRA `(.L_x_96) ;  /* 0x0000002400b09947 */ /* 0x002fea0003800000 */
.L_x_95:
[----:B------:R-:W-:Y:S05]  /*5cd0*/  BSYNC B0 ;  /* 0x0000000000007941 */ /* 0x000fea0003800000 */
.L_x_94:
[----:B------:R-:W-:Y:S01]  /*5ce0*/  ISETP.NE.AND P1, PT, R77, RZ, PT ;  /* 0x000000ff4d00720c */ /* 0x000fe20003f25270 */
[----:B------:R-:W-:Y:S04]  /*5cf0*/  UIADD3 UR5, UPT, UPT, UR56, 0x1, URZ ;  /* 0x0000000138057890 */ /* 0x000fe8000fffe0ff */
[----:B------:R-:W-:Y:S04]  /*5d00*/  UISETP.NE.AND UP0, UPT, UR5, 0x3, UPT ;  /* 0x000000030500788c */ /* 0x000fe8000bf05270 */
[----:B------:R-:W-:Y:S02]  /*5d10*/  USEL UR4, URZ, 0x1, UP0 ;  /* 0x00000001ff047887 */ /* 0x000fe40008000000 */
[----:B------:R-:W-:Y:S02]  /*5d20*/  USEL UR5, UR5, URZ, UP0 ;  /* 0x000000ff05057287 */ /* 0x000fe40008000000 */
[----:B------:R4:W1:Y:S02]  /*5d30*/  @P1 LDS.128 R56, [R63] ;  /* 0x000000003f381984 */ /* 0x0008640000000c00 */
[----:B------:R-:W-:Y:S02]  /*5d40*/  LOP3.LUT R76, R76, UR4, RZ, 0x3c, !PT ;  /* 0x000000044c4c7c12 */ /* 0x000fe4000f8e3cff */
[----:B------:R4:W1:Y:S01]  /*5d50*/  @P1 LDS.128 R64, [R62+0x10] ;  /* 0x000010003e401984 */ /* 0x0008620000000c00 */
[----:B------:R-:W-:Y:S03]  /*5d60*/  IMAD.U32 R70, RZ, RZ, UR5 ;  /* 0x00000005ff467e24 */ /* 0x000fe6000f8e00ff */
[----:B------:R4:W1:Y:S04]  /*5d70*/  @P1 LDS.128 R72, [R61+0x20] ;  /* 0x000020003d481984 */ /* 0x0008680000000c00 */
[----:B------:R4:W1:Y:S02]  /*5d80*/  @P1 LDS.128 R80, [R60+0x10] ;  /* 0x000010003c501984 */ /* 0x0008640000000c00 */
.L_x_93:
[----:B------:R-:W-:Y:S05]  /*5d90*/  BSYNC B1 ;  /* 0x0000000000017941 */ /* 0x000fea0003800000 */
.L_x_92:
[----:B-1----:R-:W-:Y:S04]  /*5da0*/  SHF.R.U32.HI R0, RZ, 0x15, R51 ;  /* 0x00000015ff007819 */ /* 0x002fe80000011633 */
[----:B------:R-:W-:Y:S01]  /*5db0*/  LOP3.LUT P1, RZ, R0, 0x3, R103, 0x48, !PT ;  /* 0x0000000300ff7812 */ /* 0x000fe20007824867 */
[----:B------:R-:W-:Y:S01]  /*5dc0*/  @!UPT UIADD3 URZ, UPT, UPT, URZ, URZ, URZ ;  /* 0x000000fffffff290 */ /* 0x000fe2000fffe0ff */
[----:B--2---:R-:W-:Y:S11]  /*5dd0*/  @P0 BRA `(.L_x_97) ;  /* 0x0000000000080947 */ /* 0x004ff60003800000 */
[----:B------:R-:W1:Y:S02]  /*5de0*/  SYNCS.PHASECHK.TRANS64.TRYWAIT P0, [R69+URZ+0xe0], R3 ;  /* 0x0000e003450075a7 */ /* 0x000e6400080011ff */
[----:B-1----:R-:W-:Y:S05]  /*5df0*/  @!P0 BRA `(.L_x_98) ;  /* 0x0000002400788947 */ /* 0x002fea0003800000 */
.L_x_97:
[----:B------:R-:W-:Y:S05]  /*5e00*/  @!P1 BRA `(.L_x_99) ;  /* 0x0000000000409947 */ /* 0x000fea0003800000 */
[----:B------:R-:W2:Y:S01]  /*5e10*/  LDCU.64 UR8, c[0x4][0x70] ;  /* 0x01000e00ff0877ac */ /* 0x000ea20008000a00 */
[----:B------:R-:W-:Y:S01]  /*5e20*/  MOV R15, 0x0 ;  /* 0x00000000000f7802 */ /* 0x000fe20000000f00 */
[----:B------:R-:W-:Y:S02]  /*5e30*/  HFMA2 R12, -RZ, RZ, 0, 5.9604644775390625e-08 ;  /* 0x00000001ff0c7431 */ /* 0x000fe400000001ff */
[----:B------:R-:W-:Y:S02]  /*5e40*/  IMAD.MOV.U32 R8, RZ, RZ, 0x192 ;  /* 0x00000192ff087424 */ /* 0x000fe400078e00ff */
[----:B------:R-:W-:Y:S01]  /*5e50*/  IMAD.MOV.U32 R13, RZ, RZ, RZ ;  /* 0x000000ffff0d7224 */ /* 0x000fe200078e00ff */
[----:B------:R-:W5:Y:S01]  /*5e60*/  LDCU.64 UR6, c[0x4][0x78] ;  /* 0x01000f00ff0677ac */ /* 0x000f620008000a00 */
[----:B------:R-:W1:Y:S01]  /*5e70*/  LDC.64 R14, c[0x4][R15] ;  /* 0x010000000f0e7b82 */ /* 0x000e620000000a00 */
[----:B------:R-:W3:Y:S01]  /*5e80*/  LDCU.64 UR4, c[0x4][0x10] ;  /* 0x01000200ff0477ac */ /* 0x000ee20008000a00 */
[----:B--2---:R-:W-:Y:S01]  /*5e90*/  MOV R5, UR9 ;  /* 0x0000000900057c02 */ /* 0x004fe20008000f00 */
[----:B------:R-:W-:Y:S01]  /*5ea0*/  IMAD.U32 R4, RZ, RZ, UR8 ;  /* 0x00000008ff047e24 */ /* 0x000fe2000f8e00ff */
[----:B-----5:R-:W-:Y:S01]  /*5eb0*/  MOV R7, UR7 ;  /* 0x0000000700077c02 */ /* 0x020fe20008000f00 */
[----:B------:R-:W-:Y:S01]  /*5ec0*/  IMAD.U32 R6, RZ, RZ, UR6 ;  /* 0x00000006ff067e24 */ /* 0x000fe2000f8e00ff */
[----:B---3--:R-:W-:Y:S01]  /*5ed0*/  MOV R11, UR5 ;  /* 0x00000005000b7c02 */ /* 0x008fe20008000f00 */
[----:B------:R-:W-:Y:S02]  /*5ee0*/  IMAD.U32 R10, RZ, RZ, UR4 ;  /* 0x00000004ff0a7e24 */ /* 0x000fe4000f8e00ff */
[----:B------:R-:W-:Y:S07]  /*5ef0*/  LEPC R20, `(.L_x_99) ;  /* 0x000000001014794e */ /* 0x000fee0000000000 */
[----:B-1--4-:R-:W-:Y:S05]  /*5f00*/  CALL.ABS.NOINC R14 ;  /* 0x000000000e007343 */ /* 0x012fea0003c00000 */
.L_x_99:
[----:B------:R-:W-:Y:S05]  /*5f10*/  WARPSYNC.ALL ;  /* 0x0000000000007948 */ /* 0x000fea0003800000 */
[----:B------:R-:W-:Y:S01]  /*5f20*/  R2UR UR4, R51 ;  /* 0x00000000330472ca */ /* 0x000fe200000e0000 */
[--C-:B------:R-:W-:Y:S01]  /*5f30*/  HADD2.F32 R49, -RZ, R56.reuse.H0_H0 ;  /* 0x20000038ff317230 */ /* 0x100fe20000004100 */
[----:B------:R-:W-:Y:S01]  /*5f40*/  ISETP.NE.AND P0, PT, R112, RZ, PT ;  /* 0x000000ff7000720c */ /* 0x000fe20003f05270 */
[----:B------:R-:W-:Y:S01]  /*5f50*/  HADD2.F32 R50, -RZ, R56.H1_H1 ;  /* 0x30000038ff327230 */ /* 0x000fe20000004100 */
[----:B------:R-:W-:Y:S09]  /*5f60*/  BSSY.RECONVERGENT B0, `(.L_x_100) ;  /* 0x0000083000007945 */ /* 0x000ff20003800200 */
[----:B------:R-:W3:Y:S02]  /*5f70*/  LDTM.x32 R4, tmem[UR4] ;  /* 0x00000004000479ee */ /* 0x000ee400082c0000 */
[C-C-:B---3--:R-:W-:Y:S01]  /*5f80*/  FFMA R0, R47.reuse, R4, R2.reuse ;  /* 0x000000042f007223 */ /* 0x148fe20000000002 */
[C-C-:B-1----:R-:W-:Y:S01]  /*5f90*/  FFMA R3, R47.reuse, R5, R2.reuse ;  /* 0x000000052f037223 */ /* 0x142fe20000000002 */
[C-C-:B------:R-:W-:Y:S01]  /*5fa0*/  FFMA R6, R47.reuse, R6, R2.reuse ;  /* 0x000000062f067223 */ /* 0x140fe20000000002 */
        /* <DEDUP_REMOVED lines=26> */
[--C-:B------:R-:W-:Y:S02]  /*6150*/  HADD2.F32 R32, -RZ, R57.reuse.H0_H0 ;  /* 0x20000039ff207230 */ /* 0x100fe40000004100 */
[C-C-:B------:R-:W-:Y:S01]  /*6160*/  FFMA R29, R47.reuse, R33, R2.reuse ;  /* 0x000000212f1d7223 */ /* 0x140fe20000000002 */
[----:B------:R-:W-:Y:S02]  /*6170*/  HADD2.F32 R33, -RZ, R57.H1_H1 ;  /* 0x30000039ff217230 */ /* 0x000fe40000004100 */
[C-C-:B------:R-:W-:Y:S01]  /*6180*/  FFMA R34, R47.reuse, R34, R2.reuse ;  /* 0x000000222f227223 */ /* 0x140fe20000000002 */
[----:B------:R-:W-:Y:S01]  /*6190*/  FFMA R35, R47, R35, R2 ;  /* 0x000000232f237223 */ /* 0x000fe20000000002 */
[C---:B------:R-:W-:Y:S01]  /*61a0*/  FFMA R0, R48.reuse, R49, R0 ;  /* 0x0000003130007223 */ /* 0x040fe20000000000 */
[--C-:B------:R-:W-:Y:S02]  /*61b0*/  HADD2.F32 R49, -RZ, R58.reuse.H0_H0 ;  /* 0x2000003aff317230 */ /* 0x100fe40000004100 */
[C---:B------:R-:W-:Y:S01]  /*61c0*/  FFMA R3, R48.reuse, R50, R3 ;  /* 0x0000003230037223 */ /* 0x040fe20000000003 */
[C---:B------:R-:W-:Y:S01]  /*61d0*/  FFMA R6, R48.reuse, R32, R6 ;  /* 0x0000002030067223 */ /* 0x040fe20000000006 */
[----:B------:R-:W-:Y:S02]  /*61e0*/  HADD2.F32 R32, -RZ, R58.H1_H1 ;  /* 0x3000003aff207230 */ /* 0x000fe40000004100 */
[C---:B------:R-:W-:Y:S01]  /*61f0*/  FFMA R7, R48.reuse, R33, R7 ;  /* 0x0000002130077223 */ /* 0x040fe20000000007 */
[C---:B------:R-:W-:Y:S01]  /*6200*/  FFMA R4, R48.reuse, R49, R4 ;  /* 0x0000003130047223 */ /* 0x040fe20000000004 */
[----:B------:R-:W-:Y:S01]  /*6210*/  F2FP.RELU.F16.F32.PACK_AB R52, R3, R0 ;  /* 0x000000000334723e */ /* 0x000fe200000008ff */
[--C-:B------:R-:W-:Y:S02]  /*6220*/  HADD2.F32 R0, -RZ, R59.reuse.H0_H0 ;  /* 0x2000003bff007230 */ /* 0x100fe40000004100 */
[C---:B------:R-:W-:Y:S01]  /*6230*/  FFMA R5, R48.reuse, R32, R5 ;  /* 0x0000002030057223 */ /* 0x040fe20000000005 */
[----:B------:R-:W-:Y:S01]  /*6240*/  HADD2.F32 R3, -RZ, R59.H1_H1 ;  /* 0x3000003bff037230 */ /* 0x000fe20000004100 */
[----:B------:R-:W-:Y:S01]  /*6250*/  F2FP.RELU.F16.F32.PACK_AB R53, R7, R6 ;  /* 0x000000060735723e */ /* 0x000fe200000008ff */
[----:B------:R-:W-:Y:S02]  /*6260*/  HADD2.F32 R6, -RZ, R83.H1_H1 ;  /* 0x30000053ff067230 */ /* 0x000fe40000004100 */
[C---:B------:R-:W-:Y:S01]  /*6270*/  FFMA R10, R48.reuse, R0, R10 ;  /* 0x00000000300a7223 */ /* 0x040fe2000000000a */
[--C-:B------:R-:W-:Y:S02]  /*6280*/  HADD2.F32 R0, -RZ, R64.reuse.H0_H0 ;  /* 0x20000040ff007230 */ /* 0x100fe40000004100 */
[C---:B------:R-:W-:Y:S01]  /*6290*/  FFMA R11, R48.reuse, R3, R11 ;  /* 0x00000003300b7223 */ /* 0x040fe2000000000b */
[----:B------:R-:W-:Y:S01]  /*62a0*/  F2FP.RELU.F16.F32.PACK_AB R54, R5, R4 ;  /* 0x000000040536723e */ /* 0x000fe200000008ff */
[----:B------:R-:W-:Y:S02]  /*62b0*/  HADD2.F32 R3, -RZ, R64.H1_H1 ;  /* 0x30000040ff037230 */ /* 0x000fe40000004100 */
[C---:B------:R-:W-:Y:S01]  /*62c0*/  FFMA R8, R48.reuse, R0, R8 ;  /* 0x0000000030087223 */ /* 0x040fe20000000008 */
[--C-:B------:R-:W-:Y:S01]  /*62d0*/  HADD2.F32 R4, -RZ, R65.reuse.H0_H0 ;  /* 0x20000041ff047230 */ /* 0x100fe20000004100 */
[----:B------:R-:W-:Y:S01]  /*62e0*/  F2FP.RELU.F16.F32.PACK_AB R55, R11, R10 ;  /* 0x0000000a0b37723e */ /* 0x000fe200000008ff */
[----:B------:R-:W-:Y:S02]  /*62f0*/  HADD2.F32 R0, -RZ, R65.H1_H1 ;  /* 0x30000041ff007230 */ /* 0x000fe40000004100 */
[C---:B------:R-:W-:Y:S01]  /*6300*/  FFMA R9, R48.reuse, R3, R9 ;  /* 0x0000000330097223 */ /* 0x040fe20000000009 */
[--C-:B------:R-:W-:Y:S02]  /*6310*/  HADD2.F32 R3, -RZ, R66.reuse.H0_H0 ;  /* 0x20000042ff037230 */ /* 0x100fe40000004100 */
[C---:B------:R-:W-:Y:S01]  /*6320*/  FFMA R14, R48.reuse, R4, R14 ;  /* 0x00000004300e7223 */ /* 0x040fe2000000000e */
[----:B------:R1:W-:Y:S01]  /*6330*/  STS.128 [R63], R52 ;  /* 0x000000343f007388 */ /* 0x0003e20000000c00 */
[C---:B------:R-:W-:Y:S01]  /*6340*/  FFMA R15, R48.reuse, R0, R15 ;  /* 0x00000000300f7223 */ /* 0x040fe2000000000f */
[----:B------:R-:W-:Y:S02]  /*6350*/  HADD2.F32 R0, -RZ, R66.H1_H1 ;  /* 0x30000042ff007230 */ /* 0x000fe40000004100 */
[C---:B------:R-:W-:Y:S01]  /*6360*/  FFMA R12, R48.reuse, R3, R12 ;  /* 0x00000003300c7223 */ /* 0x040fe2000000000c */
[--C-:B------:R-:W-:Y:S01]  /*6370*/  HADD2.F32 R4, -RZ, R67.reuse.H0_H0 ;  /* 0x20000043ff047230 */ /* 0x100fe20000004100 */
[----:B------:R-:W-:Y:S01]  /*6380*/  F2FP.RELU.F16.F32.PACK_AB R8, R9, R8 ;  /* 0x000000080908723e */ /* 0x000fe200000008ff */
[--C-:B------:R-:W-:Y:S02]  /*6390*/  HADD2.F32 R3, -RZ, R72.reuse.H0_H0 ;  /* 0x20000048ff037230 */ /* 0x100fe40000004100 */
[C---:B------:R-:W-:Y:S01]  /*63a0*/  FFMA R13, R48.reuse, R0, R13 ;  /* 0x00000000300d7223 */ /* 0x040fe2000000000d */
[----:B------:R-:W-:Y:S02]  /*63b0*/  HADD2.F32 R0, -RZ, R67.H1_H1 ;  /* 0x30000043ff007230 */ /* 0x000fe40000004100 */
[C---:B------:R-:W-:Y:S01]  /*63c0*/  FFMA R18, R48.reuse, R4, R18 ;  /* 0x0000000430127223 */ /* 0x040fe20000000012 */
[----:B------:R-:W-:Y:S01]  /*63d0*/  HADD2.F32 R4, -RZ, R72.H1_H1 ;  /* 0x30000048ff047230 */ /* 0x000fe20000004100 */
[----:B------:R-:W-:Y:S01]  /*63e0*/  F2FP.RELU.F16.F32.PACK_AB R9, R15, R14 ;  /* 0x0000000e0f09723e */ /* 0x000fe200000008ff */
[----:B------:R-:W-:Y:S02]  /*63f0*/  HADD2.F32 R5, -RZ, R83.H0_H0 ;  /* 0x20000053ff057230 */ /* 0x000fe40000004100 */
[C---:B------:R-:W-:Y:S01]  /*6400*/  FFMA R19, R48.reuse, R0, R19 ;  /* 0x0000000030137223 */ /* 0x040fe20000000013 */
[--C-:B------:R-:W-:Y:S02]  /*6410*/  HADD2.F32 R0, -RZ, R73.reuse.H0_H0 ;  /* 0x20000049ff007230 */ /* 0x100fe40000004100 */
[C---:B------:R-:W-:Y:S01]  /*6420*/  FFMA R16, R48.reuse, R3, R16 ;  /* 0x0000000330107223 */ /* 0x040fe20000000010 */
[C---:B------:R-:W-:Y:S01]  /*6430*/  FFMA R17, R48.reuse, R4, R17 ;  /* 0x0000000430117223 */ /* 0x040fe20000000011 */
[----:B------:R-:W-:Y:S01]  /*6440*/  HADD2.F32 R3, -RZ, R73.H1_H1 ;  /* 0x30000049ff037230 */ /* 0x000fe20000004100 */
[----:B------:R-:W-:Y:S01]  /*6450*/  F2FP.RELU.F16.F32.PACK_AB R10, R13, R12 ;  /* 0x0000000c0d0a723e */ /* 0x000fe200000008ff */
[C---:B------:R-:W-:Y:S01]  /*6460*/  FFMA R22, R48.reuse, R0, R22 ;  /* 0x0000000030167223 */ /* 0x040fe20000000016 */
[--C-:B------:R-:W-:Y:S01]  /*6470*/  HADD2.F32 R0, -RZ, R74.reuse.H0_H0 ;  /* 0x2000004aff007230 */ /* 0x100fe20000004100 */
[----:B------:R-:W-:Y:S01]  /*6480*/  F2FP.RELU.F16.F32.PACK_AB R11, R19, R18 ;  /* 0x00000012130b723e */ /* 0x000fe200000008ff */
[C---:B------:R-:W-:Y:S01]  /*6490*/  FFMA R23, R48.reuse, R3, R23 ;  /* 0x0000000330177223 */ /* 0x040fe20000000017 */
[----:B------:R-:W-:Y:S01]  /*64a0*/  HADD2.F32 R3, -RZ, R74.H1_H1 ;  /* 0x3000004aff037230 */ /* 0x000fe20000004100 */
[----:B------:R-:W-:Y:S01]  /*64b0*/  F2FP.RELU.F16.F32.PACK_AB R16, R17, R16 ;  /* 0x000000101110723e */ /* 0x000fe200000008ff */
[C---:B------:R-:W-:Y:S01]  /*64c0*/  FFMA R20, R48.reuse, R0, R20 ;  /* 0x0000000030147223 */ /* 0x040fe20000000014 */
[----:B------:R1:W-:Y:S01]  /*64d0*/  STS.128 [R62+0x10], R8 ;  /* 0x000010083e007388 */ /* 0x0003e20000000c00 */
[--C-:B------:R-:W-:Y:S02]  /*64e0*/  HADD2.F32 R4, -RZ, R75.reuse.H0_H0 ;  /* 0x2000004bff047230 */ /* 0x100fe40000004100 */
[C---:B------:R-:W-:Y:S01]  /*64f0*/  FFMA R21, R48.reuse, R3, R21 ;  /* 0x0000000330157223 */ /* 0x040fe20000000015 */
[----:B------:R-:W-:Y:S01]  /*6500*/  HADD2.F32 R0, -RZ, R75.H1_H1 ;  /* 0x3000004bff007230 */ /* 0x000fe20000004100 */
[----:B------:R-:W-:Y:S01]  /*6510*/  F2FP.RELU.F16.F32.PACK_AB R17, R23, R22 ;  /* 0x000000161711723e */ /* 0x000fe200000008ff */
[--C-:B------:R-:W-:Y:S02]  /*6520*/  HADD2.F32 R3, -RZ, R80.reuse.H0_H0 ;  /* 0x20000050ff037230 */ /* 0x100fe40000004100 */
[C---:B------:R-:W-:Y:S01]  /*6530*/  FFMA R26, R48.reuse, R4, R26 ;  /* 0x00000004301a7223 */ /* 0x040fe2000000001a */
[--C-:B------:R-:W-:Y:S02]  /*6540*/  HADD2.F32 R4, -RZ, R81.reuse.H0_H0 ;  /* 0x20000051ff047230 */ /* 0x100fe40000004100 */
[C---:B------:R-:W-:Y:S01]  /*6550*/  FFMA R27, R48.reuse, R0, R27 ;  /* 0x00000000301b7223 */ /* 0x040fe2000000001b */
[----:B------:R-:W-:Y:S02]  /*6560*/  HADD2.F32 R0, -RZ, R80.H1_H1 ;  /* 0x30000050ff007230 */ /* 0x000fe40000004100 */
[C---:B------:R-:W-:Y:S01]  /*6570*/  FFMA R24, R48.reuse, R3, R24 ;  /* 0x0000000330187223 */ /* 0x040fe20000000018 */
[--C-:B------:R-:W-:Y:S01]  /*6580*/  HADD2.F32 R3, -RZ, R82.reuse.H0_H0 ;  /* 0x20000052ff037230 */ /* 0x100fe20000004100 */
[----:B------:R-:W-:Y:S01]  /*6590*/  F2FP.RELU.F16.F32.PACK_AB R18, R21, R20 ;  /* 0x000000141512723e */ /* 0x000fe200000008ff */
[C---:B------:R-:W-:Y:S01]  /*65a0*/  FFMA R25, R48.reuse, R0, R25 ;  /* 0x0000000030197223 */ /* 0x040fe20000000019 */
[----:B------:R-:W-:Y:S02]  /*65b0*/  HADD2.F32 R0, -RZ, R81.H1_H1 ;  /* 0x30000051ff007230 */ /* 0x000fe40000004100 */
[C---:B------:R-:W-:Y:S01]  /*65c0*/  FFMA R30, R48.reuse, R4, R30 ;  /* 0x00000004301e7223 */ /* 0x040fe2000000001e */
[----:B------:R-:W-:Y:S01]  /*65d0*/  HADD2.F32 R4, -RZ, R82.H1_H1 ;  /* 0x30000052ff047230 */ /* 0x000fe20000004100 */
[----:B------:R-:W-:Y:S01]  /*65e0*/  F2FP.RELU.F16.F32.PACK_AB R19, R27, R26 ;  /* 0x0000001a1b13723e */ /* 0x000fe200000008ff */
[C---:B------:R-:W-:Y:S01]  /*65f0*/  FFMA R31, R48.reuse, R0, R31 ;  /* 0x00000000301f7223 */ /* 0x040fe2000000001f */
[C---:B------:R-:W-:Y:S02]  /*6600*/  FFMA R28, R48.reuse, R3, R28 ;  /* 0x00000003301c7223 */ /* 0x040fe4000000001c */
[C---:B------:R-:W-:Y:S01]  /*6610*/  FFMA R29, R48.reuse, R4, R29 ;  /* 0x00000004301d7223 */ /* 0x040fe2000000001d */
[----:B------:R1:W-:Y:S01]  /*6620*/  STS.128 [R61+0x20], R16 ;  /* 0x000020103d007388 */ /* 0x0003e20000000c00 */
[C---:B------:R-:W-:Y:S01]  /*6630*/  FFMA R34, R48.reuse, R5, R34 ;  /* 0x0000000530227223 */ /* 0x040fe20000000022 */
[----:B------:R-:W-:Y:S01]  /*6640*/  FFMA R35, R48, R6, R35 ;  /* 0x0000000630237223 */ /* 0x000fe20000000023 */
[----:B------:R-:W-:Y:S02]  /*6650*/  F2FP.RELU.F16.F32.PACK_AB R24, R25, R24 ;  /* 0x000000181918723e */ /* 0x000fe400000008ff */
[----:B------:R-:W-:Y:S02]  /*6660*/  F2FP.RELU.F16.F32.PACK_AB R25, R31, R30 ;  /* 0x0000001e1f19723e */ /* 0x000fe400000008ff */
[----:B------:R-:W-:Y:S02]  /*6670*/  F2FP.RELU.F16.F32.PACK_AB R26, R29, R28 ;  /* 0x0000001c1d1a723e */ /* 0x000fe400000008ff */
[----:B------:R-:W-:Y:S05]  /*6680*/  F2FP.RELU.F16.F32.PACK_AB R27, R35, R34 ;  /* 0x00000022231b723e */ /* 0x000fea00000008ff */
[----:B------:R1:W-:Y:S01]  /*6690*/  STS.128 [R60+0x10], R24 ;  /* 0x000010183c007388 */ /* 0x0003e20000000c00 */
[----:B------:R-:W-:Y:S01]  /*66a0*/  @!PT LDS RZ, [RZ] ;  /* 0x00000000fffff984 */ /* 0x000fe20000000800 */
[----:B------:R-:W-:Y:S01]  /*66b0*/  @!PT LDS RZ, [RZ] ;  /* 0x00000000fffff984 */ /* 0x000fe20000000800 */
[----:B------:R-:W-:Y:S01]  /*66c0*/  @!PT LDS RZ, [RZ] ;  /* 0x00000000fffff984 */ /* 0x000fe20000000800 */
[----:B------:R-:W-:Y:S01]  /*66d0*/  @!PT LDS RZ, [RZ] ;  /* 0x00000000fffff984 */ /* 0x000fe20000000800 */
[----:B------:R2:W-:Y:S07]  /*66e0*/  MEMBAR.ALL.CTA ;  /* 0x0000000000007992 */ /* 0x0005ee0000008000 */
[----:B--2---:R-:W2:Y:S02]  /*66f0*/  FENCE.VIEW.ASYNC.S ;  /* 0x00000000000073c6 */ /* 0x004ea40000000000 */
[----:B--2---:R-:W-:Y:S06]  /*6700*/  BAR.SYNC.DEFER_BLOCKING 0x1, 0x80 ;  /* 0x0042000000007b1d */ /* 0x004fec0000010000 */
[----:B------:R-:W-:Y:S05]  /*6710*/  @P0 BRA `(.L_x_101) ;  /* 0x00000000001c0947 */ /* 0x000fea0003800000 */
[----:B------:R-:W-:Y:S01]  /*6720*/  R2UR UR4, R68 ;  /* 0x00000000440472ca */ /* 0x000fe200000e0000 */
[----:B------:R-:W-:Y:S01]  /*6730*/  UIADD3 UR6, UP0, UPT, UR54, 0x680, URZ ;  /* 0x0000068036067890 */ /* 0x000fe2000ff1e0ff */
[----:B------:R-:W-:Y:S03]  /*6740*/  UMOV UR43, UR36 ;  /* 0x00000024002b7c82 */ /* 0x000fe60008000000 */
[----:B------:R-:W-:Y:S08]  /*6750*/  UIADD3.X UR7, UPT, UPT, URZ, UR55, URZ, UP0, !UPT ;  /* 0x00000037ff077290 */ /* 0x000ff000087fe4ff */
[----:B------:R-:W-:Y:S09]  /*6760*/  UIADD3 UR40, UPT, UPT, UR48, 0x200, UR4 ;  /* 0x0000020030287890 */ /* 0x000ff2000fffe004 */
[----:B------:R2:W-:Y:S02]  /*6770*/  UTMASTG.3D [UR40], [UR6] ;  /* 0x00000028060073b5 */ /* 0x0005e40008010000 */
[----:B--2---:R0:W-:Y:S02]  /*6780*/  UTMACMDFLUSH ;  /* 0x00000000000079b7 */ /* 0x0041e40000000000 */
.L_x_101:
[----:B------:R-:W-:Y:S05]  /*6790*/  BSYNC.RECONVERGENT B0 ;  /* 0x0000000000007941 */ /* 0x000fea0003800200 */
.L_x_100:
[----:B------:R-:W-:Y:S01]  /*67a0*/  UIADD3 UR40, UPT, UPT, UR56, 0x1, URZ ;  /* 0x0000000138287890 */ /* 0x000fe2000fffe0ff */
[----:B------:R-:W-:Y:S03]  /*67b0*/  BSSY.RECONVERGENT B0, `(.L_x_102) ;  /* 0x0000005000007945 */ /* 0x000fe60003800200 */
[----:B------:R-:W-:Y:S04]  /*67c0*/  UISETP.NE.AND UP0, UPT, UR40, 0x3, UPT ;  /* 0x000000032800788c */ /* 0x000fe8000bf05270 */
[----:B------:R-:W-:Y:S01]  /*67d0*/  USEL UR43, UR40, URZ, UP0 ;  /* 0x000000ff282b7287 */ /* 0x000fe20008000000 */
[----:B------:R-:W-:Y:S11]  /*67e0*/  @P0 BRA `(.L_x_103) ;  /* 0x0000000000040947 */ /* 0x000ff60003800000 */
[----:B------:R-:W-:Y:S04]  /*67f0*/  DEPBAR.LE SB0, 0x1 ;  /* 0x000080400000791a */ /* 0x000fe80000000000 */
.L_x_103:
[----:B------:R-:W-:Y:S05]  /*6800*/  BSYNC.RECONVERGENT B0 ;  /* 0x0000000000007941 */ /* 0x000fea0003800200 */
.L_x_102:
[----:B------:R-:W-:Y:S01]  /*6810*/  BAR.SYNC.DEFER_BLOCKING 0x1, 0x80 ;  /* 0x0042000000007b1d */ /* 0x000fe20000010000 */
[----:B------:R-:W-:Y:S01]  /*6820*/  ISETP.NE.AND P1, PT, R115, RZ, PT ;  /* 0x000000ff7300720c */ /* 0x000fe20003f25270 */
[----:B------:R-:W-:Y:S01]  /*6830*/  UISETP.NE.AND UP0, UPT, UR51, URZ, UPT ;  /* 0x000000ff3300728c */ /* 0x000fe2000bf05270 */
[----:B------:R-:W-:Y:S11]  /*6840*/  LEA R3, R70, UR48, 0x3 ;  /* 0x0000003046037c11 */ /* 0x000ff6000f8e18ff */
[----:B------:R-:W-:Y:S01]  /*6850*/  @!P1 SHF.L.U32 R4, R76, 0x1f, RZ ;  /* 0x0000001f4c049819 */ /* 0x000fe200000006ff */
[----:B------:R-:W-:Y:S06]  /*6860*/  BRA.U !UP0, `(.L_x_104) ;  /* 0x0000000108247547 */ /* 0x000fec000b800000 */
[----:B------:R-:W-:Y:S01]  /*6870*/  IMAD.U32 R5, RZ, RZ, UR50 ;  /* 0x00000032ff057e24 */ /* 0x000fe2000f8e00ff */
[----:B------:R-:W-:Y:S01]  /*6880*/  MOV R0, UR37 ;  /* 0x0000002500007c02 */ /* 0x000fe20008000f00 */
[----:B------:R-:W-:Y:S03]  /*6890*/  UIADD3 UR50, UPT, UPT, UR50, 0x1, URZ ;  /* 0x0000000132327890 */ /* 0x000fe6000fffe0ff */
[----:B------:R-:W-:Y:S01]  /*68a0*/  @!P1 LEA R5, R5, UR48, 0x3 ;  /* 0x0000003005059c11 */ /* 0x000fe2000f8e18ff */
[----:B------:R-:W-:Y:S04]  /*68b0*/  UISETP.NE.AND UP0, UPT, UR50, 0x3, UPT ;  /* 0x000000033200788c */ /* 0x000fe8000bf05270 */
[----:B------:R-:W-:Y:S01]  /*68c0*/  @!P1 VIADD R5, R5, 0x98 ;  /* 0x0000009805059836 */ /* 0x000fe20000000000 */
[----:B------:R-:W-:Y:S04]  /*68d0*/  USEL UR50, UR50, URZ, UP0 ;  /* 0x000000ff32327287 */ /* 0x000fe80008000000 */
[----:B------:R-:W-:Y:S04]  /*68e0*/  @!P1 PRMT R0, R0, 0x654, R5 ;  /* 0x0000065400009816 */ /* 0x000fe80000000005 */
[----:B------:R2:W-:Y:S04]  /*68f0*/  @!P1 SYNCS.ARRIVE.TRANS64.RED.A1T0 RZ, [R0+URZ], RZ ;  /* 0x000000ff00ff99a7 */ /* 0x0005e800081004ff */
.L_x_104:
[----:B------:R-:W3:Y:S01]  /*6900*/  @!P1 SYNCS.PHASECHK.TRANS64.TRYWAIT P0, [R3+URZ+0x80], R4 ;  /* 0x00008004030095a7 */ /* 0x000ee200080011ff */
[----:B------:R-:W-:Y:S01]  /*6910*/  BSSY B1, `(.L_x_105) ;  /* 0x0000015000017945 */ /* 0x000fe20003800000 */
[----:B---3--:R-:W-:Y:S03]  /*6920*/  @!P1 SEL R71, RZ, 0x1, !P0 ;  /* 0x00000001ff479807 */ /* 0x008fe60004000000 */
[----:B------:R-:W-:Y:S05]  /*6930*/  @P1 BRA `(.L_x_106) ;  /* 0x0000000000481947 */ /* 0x000fea0003800000 */
[----:B------:R-:W-:Y:S01]  /*6940*/  ISETP.NE.AND P1, PT, R77, RZ, PT ;  /* 0x000000ff4d00720c */ /* 0x000fe20003f25270 */
[----:B------:R-:W-:Y:S01]  /*6950*/  BSSY B0, `(.L_x_107) ;  /* 0x000000a000007945 */ /* 0x000fe20003800000 */
[----:B------:R-:W-:Y:S11]  /*6960*/  ISETP.NE.AND P0, PT, R71, RZ, PT ;  /* 0x000000ff4700720c */ /* 0x000ff60003f05270 */
[----:B------:R-:W-:Y:S04]  /*6970*/  @P1 IMAD R70, R70, 0x2000, R111 ;  /* 0x0000200046461824 */ /* 0x000fe800078e026f */
[----:B------:R-:W-:Y:S01]  /*6980*/  @P1 IMAD.IADD R5, R118, 0x1, R70 ;  /* 0x0000000176051824 */ /* 0x000fe200078e0246 */
[----:B------:R-:W-:Y:S03]  /*6990*/  @P1 IADD3 R4, PT, PT, R117, R70, RZ ;  /* 0x0000004675041210 */ /* 0x000fe60007ffe0ff */
[----:B--2---:R-:W-:Y:S01]  /*69a0*/  @P1 IMAD.IADD R0, R109, 0x1, R5 ;  /* 0x000000016d001824 */ /* 0x004fe200078e0205 */
[----:B------:R-:W-:Y:S06]  /*69b0*/  @P0 BRA `(.L_x_108) ;  /* 0x00000000000c0947 */ /* 0x000fec0003800000 */
[----:B------:R-:W-:Y:S04]  /*69c0*/  SHF.L.U32 R76, R76, 0x1f, RZ ;  /* 0x0000001f4c4c7819 */ /* 0x000fe800000006ff */
[----:B------:R-:W2:Y:S02]  /*69d0*/  SYNCS.PHASECHK.TRANS64.TRYWAIT P0, [R3+URZ+0x80], R76 ;  /* 0x0000804c030075a7 */ /* 0x000ea400080011ff */
[----:B--2---:R-:W-:Y:S05]  /*69e0*/  @!P0 BRA `(.L_x_109) ;  /* 0x0000001800908947 */ /* 0x004fea0003800000 */
.L_x_108:
[----:B------:R-:W-:Y:S05]  /*69f0*/  BSYNC B0 ;  /* 0x0000000000007941 */ /* 0x000fea0003800000 */
.L_x_107:
[----:B------:R-:W-:Y:S11]  /*6a00*/  ISETP.NE.AND P0, PT, R77, RZ, PT ;  /* 0x000000ff4d00720c */ /* 0x000ff60003f05270 */
[----:B------:R-:W-:Y:S02]  /*6a10*/  @!UPT UIADD3 URZ, UPT, UPT, URZ, URZ, URZ ;  /* 0x000000fffffff290 */ /* 0x000fe4000fffe0ff */
[----:B------:R3:W1:Y:S04]  /*6a20*/  @P0 LDS.128 R56, [R70] ;  /* 0x0000000046380984 */ /* 0x0006680000000c00 */
[----:B------:R3:W1:Y:S04]  /*6a30*/  @P0 LDS.128 R72, [R4+0x20] ;  /* 0x0000200004480984 */ /* 0x0006680000000c00 */
[----:B------:R3:W1:Y:S04]  /*6a40*/  @P0 LDS.128 R64, [R5+0x10] ;  /* 0x0000100005400984 */ /* 0x0006680000000c00 */
[----:B------:R3:W1:Y:S02]  /*6a50*/  @P0 LDS.128 R80, [R0+0x10] ;  /* 0x0000100000500984 */ /* 0x0006640000000c00 */
.L_x_106:
[----:B------:R-:W-:Y:S05]  /*6a60*/  BSYNC B1 ;  /* 0x0000000000017941 */ /* 0x000fea0003800000 */
.L_x_105:
[----:B--23--:R-:W-:Y:S05]  /*6a70*/  VIADD R0, R51, 0x20 ;  /* 0x0000002033007836 */ /* 0x00cfea0000000000 */
[----:B------:R-:W-:Y:S04]  /*6a80*/  SHF.R.U32.HI R0, RZ, 0x15, R0 ;  /* 0x00000015ff007819 */ /* 0x000fe80000011600 */
[----:B------:R-:W-:Y:S11]  /*6a90*/  LOP3.LUT P0, RZ, R0, 0x3, R103, 0x48, !PT ;  /* 0x0000000300ff7812 */ /* 0x000ff60007804867 */
[----:B------:R-:W-:Y:S02]  /*6aa0*/  @!UPT UIADD3 URZ, UPT, UPT, URZ, URZ, URZ ;  /* 0x000000fffffff290 */ /* 0x000fe4000fffe0ff */
[----:B------:R-:W-:Y:S05]  /*6ab0*/  @!P0 BRA `(.L_x_110) ;  /* 0x0000000000408947 */ /* 0x000fea0003800000 */
[----:B------:R-:W2:Y:S01]  /*6ac0*/  LDCU.64 UR8, c[0x4][0x70] ;  /* 0x01000e00ff0877ac */ /* 0x000ea20008000a00 */
[----:B------:R-:W-:Y:S01]  /*6ad0*/  MOV R15, 0x0 ;  /* 0x00000000000f7802 */ /* 0x000fe20000000f00 */
[----:B------:R-:W-:Y:S02]  /*6ae0*/  HFMA2 R12, -RZ, RZ, 0, 5.9604644775390625e-08 ;  /* 0x00000001ff0c7431 */ /* 0x000fe400000001ff */
[----:B-1----:R-:W-:Y:S02]  /*6af0*/  IMAD.MOV.U32 R8, RZ, RZ, 0x192 ;  /* 0x00000192ff087424 */ /* 0x002fe400078e00ff */
[----:B------:R-:W-:Y:S01]  /*6b00*/  IMAD.MOV.U32 R13, RZ, RZ, RZ ;  /* 0x000000ffff0d7224 */ /* 0x000fe200078e00ff */
[----:B------:R-:W1:Y:S01]  /*6b10*/  LDCU.64 UR6, c[0x4][0x78] ;  /* 0x01000f00ff0677ac */ /* 0x000e620008000a00 */
[----:B------:R-:W3:Y:S01]  /*6b20*/  LDC.64 R14, c[0x4][R15] ;  /* 0x010000000f0e7b82 */ /* 0x000ee20000000a00 */
[----:B------:R-:W5:Y:S01]  /*6b30*/  LDCU.64 UR4, c[0x4][0x10] ;  /* 0x01000200ff0477ac */ /* 0x000f620008000a00 */
[----:B--2---:R-:W-:Y:S01]  /*6b40*/  MOV R5, UR9 ;  /* 0x0000000900057c02 */ /* 0x004fe20008000f00 */
[----:B------:R-:W-:Y:S01]  /*6b50*/  IMAD.U32 R4, RZ, RZ, UR8 ;  /* 0x00000008ff047e24 */ /* 0x000fe2000f8e00ff */
[----:B-1----:R-:W-:Y:S01]  /*6b60*/  MOV R7, UR7 ;  /* 0x0000000700077c02 */ /* 0x002fe20008000f00 */
[----:B------:R-:W-:Y:S01]  /*6b70*/  IMAD.U32 R6, RZ, RZ, UR6 ;  /* 0x00000006ff067e24 */ /* 0x000fe2000f8e00ff */
[----:B-----5:R-:W-:Y:S01]  /*6b80*/  MOV R11, UR5 ;  /* 0x00000005000b7c02 */ /* 0x020fe20008000f00 */
[----:B------:R-:W-:Y:S02]  /*6b90*/  IMAD.U32 R10, RZ, RZ, UR4 ;  /* 0x00000004ff0a7e24 */ /* 0x000fe4000f8e00ff */
[----:B------:R-:W-:Y:S07]  /*6ba0*/  LEPC R20, `(.L_x_110) ;  /* 0x000000001014794e */ /* 0x000fee0000000000 */
[----:B---34-:R-:W-:Y:S05]  /*6bb0*/  CALL.ABS.NOINC R14 ;  /* 0x000000000e007343 */ /* 0x018fea0003c00000 */
.L_x_110:
[----:B------:R-:W-:Y:S01]  /*6bc0*/  ISETP.NE.AND P0, PT, R112, RZ, PT ;  /* 0x000000ff7000720c */ /* 0x000fe20003f05270 */
[----:B------:R-:W-:Y:S05]  /*6bd0*/  WARPSYNC.ALL ;  /* 0x0000000000007948 */ /* 0x000fea0003800000 */
[----:B------:R-:W-:Y:S01]  /*6be0*/  R2UR UR4, R51 ;  /* 0x00000000330472ca */ /* 0x000fe200000e0000 */
[--C-:B-1----:R-:W-:Y:S01]  /*6bf0*/  HADD2.F32 R49, -RZ, R56.reuse.H0_H0 ;  /* 0x20000038ff317230 */ /* 0x102fe20000004100 */
[----:B------:R-:W-:Y:S01]  /*6c00*/  R2UR UR5, R69 ;  /* 0x00000000450572ca */ /* 0x000fe200000e0000 */
[----:B------:R-:W-:Y:S01]  /*6c10*/  HADD2.F32 R50, -RZ, R56.H1_H1 ;  /* 0x30000038ff327230 */ /* 0x000fe20000004100 */
[----:B------:R-:W-:Y:S01]  /*6c20*/  USHF.L.U32 UR8, UR43, 0xd, URZ ;  /* 0x0000000d2b087899 */ /* 0x000fe200080006ff */
[--C-:B------:R-:W-:Y:S01]  /*6c30*/  HADD2.F32 R51, -RZ, R57.reuse.H0_H0 ;  /* 0x20000039ff337230 */ /* 0x100fe20000004100 */
[----:B------:R-:W-:Y:S01]  /*6c40*/  BSSY.RECONVERGENT B0, `(.L_x_111) ;  /* 0x000008b000007945 */ /* 0x000fe20003800200 */
[----:B------:R-:W-:Y:S02]  /*6c50*/  HADD2.F32 R52, -RZ, R57.H1_H1 ;  /* 0x30000039ff347230 */ /* 0x000fe40000004100 */
[--C-:B------:R-:W-:Y:S02]  /*6c60*/  HADD2.F32 R53, -RZ, R58.reuse.H0_H0 ;  /* 0x2000003aff357230 */ /* 0x100fe40000004100 */
[----:B------:R-:W-:Y:S02]  /*6c70*/  HADD2.F32 R54, -RZ, R58.H1_H1 ;  /* 0x3000003aff367230 */ /* 0x000fe40000004100 */
[----:B------:R-:W1:Y:S01]  /*6c80*/  LDTM.x32 R4, tmem[UR4+0x20] ;  /* 0x00002004000479ee */ /* 0x000e6200082c0000 */
[----:B------:R-:W-:Y:S01]  /*6c90*/  NOP ;  /* 0x0000000000007918 */ /* 0x000fe20000000000 */
[----:B------:R-:W-:Y:S01]  /*6ca0*/  UIADD3 UR5, UPT, UPT, UR5, 0x100, URZ ;  /* 0x0000010005057890 */ /* 0x000fe2000fffe0ff */
[--C-:B------:R-:W-:Y:S02]  /*6cb0*/  HADD2.F32 R55, -RZ, R59.reuse.H0_H0 ;  /* 0x2000003bff377230 */ /* 0x100fe40000004100 */
[----:B------:R-:W-:Y:S01]  /*6cc0*/  HADD2.F32 R56, -RZ, R59.H1_H1 ;  /* 0x3000003bff387230 */ /* 0x000fe20000004100 */
[----:B------:R-:W-:Y:S01]  /*6cd0*/  UPRMT UR5, UR37, 0x654, UR5 ;  /* 0x0000065425057896 */ /* 0x000fe20008000005 */
[--C-:B------:R-:W-:Y:S02]  /*6ce0*/  HADD2.F32 R57, -RZ, R64.reuse.H0_H0 ;  /* 0x20000040ff397230 */ /* 0x100fe40000004100 */
[----:B------:R-:W-:Y:S02]  /*6cf0*/  HADD2.F32 R58, -RZ, R64.H1_H1 ;  /* 0x30000040ff3a7230 */ /* 0x000fe40000004100 */
[--C-:B------:R-:W-:Y:S02]  /*6d00*/  HADD2.F32 R59, -RZ, R65.reuse.H0_H0 ;  /* 0x20000041ff3b7230 */ /* 0x100fe40000004100 */
[----:B----4-:R-:W-:Y:S02]  /*6d10*/  HADD2.F32 R60, -RZ, R65.H1_H1 ;  /* 0x30000041ff3c7230 */ /* 0x010fe40000004100 */
[----:B-1----:R-:W-:Y:S01]  /*6d20*/  SYNCS.ARRIVE.TRANS64.RED.A1T0 RZ, [UR5], RZ ;  /* 0x000000ffffff79a7 */ /* 0x002fe20008100405 */
[--C-:B------:R-:W-:Y:S02]  /*6d30*/  HADD2.F32 R61, -RZ, R66.reuse.H0_H0 ;  /* 0x20000042ff3d7230 */ /* 0x100fe40000004100 */
[----:B------:R-:W-:Y:S02]  /*6d40*/  HADD2.F32 R62, -RZ, R66.H1_H1 ;  /* 0x30000042ff3e7230 */ /* 0x000fe40000004100 */
[--C-:B------:R-:W-:Y:S02]  /*6d50*/  HADD2.F32 R63, -RZ, R67.reuse.H0_H0 ;  /* 0x20000043ff3f7230 */ /* 0x100fe40000004100 */
[----:B------:R-:W-:Y:S02]  /*6d60*/  HADD2.F32 R64, -RZ, R67.H1_H1 ;  /* 0x30000043ff407230 */ /* 0x000fe40000004100 */
        /* <DEDUP_REMOVED lines=31> */
[----:B------:R-:W-:Y:S01]  /*6f60*/  FFMA R2, R47, R35, R2 ;  /* 0x000000232f027223 */ /* 0x000fe20000000002 */
[C---:B------:R-:W-:Y:S01]  /*6f70*/  FFMA R4, R48.reuse, R49, R4 ;  /* 0x0000003130047223 */ /* 0x040fe20000000004 */
        /* <DEDUP_REMOVED lines=9> */
[----:B------:R-:W-:Y:S01]  /*7010*/  F2FP.RELU.F16.F32.PACK_AB R4, R5, R4 ;  /* 0x000000040504723e */ /* 0x000fe200000008ff */
[C---:B------:R-:W-:Y:S01]  /*7020*/  FFMA R14, R48.reuse, R59, R14 ;  /* 0x0000003b300e7223 */ /* 0x040fe2000000000e */
[----:B------:R-:W-:Y:S01]  /*7030*/  F2FP.RELU.F16.F32.PACK_AB R5, R7, R6 ;  /* 0x000000060705723e */ /* 0x000fe200000008ff */
[C---:B------:R-:W-:Y:S01]  /*7040*/  FFMA R15, R48.reuse, R60, R15 ;  /* 0x0000003c300f7223 */ /* 0x040fe2000000000f */
[--C-:B------:R-:W-:Y:S01]  /*7050*/  HADD2.F32 R65, -RZ, R72.reuse.H0_H0 ;  /* 0x20000048ff417230 */ /* 0x100fe20000004100 */
[----:B------:R-:W-:Y:S01]  /*7060*/  F2FP.RELU.F16.F32.PACK_AB R6, R9, R8 ;  /* 0x000000080906723e */ /* 0x000fe200000008ff */
[C---:B------:R-:W-:Y:S01]  /*7070*/  FFMA R12, R48.reuse, R61, R12 ;  /* 0x0000003d300c7223 */ /* 0x040fe2000000000c */
[----:B------:R-:W-:Y:S01]  /*7080*/  F2FP.RELU.F16.F32.PACK_AB R7, R3, R0 ;  /* 0x000000000307723e */ /* 0x000fe200000008ff */
[----:B------:R-:W-:Y:S02]  /*7090*/  HADD2.F32 R66, -RZ, R72.H1_H1 ;  /* 0x30000048ff427230 */ /* 0x000fe40000004100 */
[C---:B------:R-:W-:Y:S01]  /*70a0*/  FFMA R13, R48.reuse, R62, R13 ;  /* 0x0000003e300d7223 */ /* 0x040fe2000000000d */
[--C-:B------:R-:W-:Y:S02]  /*70b0*/  HADD2.F32 R67, -RZ, R73.reuse.H0_H0 ;  /* 0x20000049ff437230 */ /* 0x100fe40000004100 */
[C---:B------:R-:W-:Y:S01]  /*70c0*/  FFMA R18, R48.reuse, R63, R18 ;  /* 0x0000003f30127223 */ /* 0x040fe20000000012 */
[----:B------:R1:W-:Y:S01]  /*70d0*/  STS.128 [R111+UR8], R4 ;  /* 0x000000046f007988 */ /* 0x0003e20008000c08 */
[----:B------:R-:W-:Y:S02]  /*70e0*/  HADD2.F32 R68, -RZ, R73.H1_H1 ;  /* 0x30000049ff447230 */ /* 0x000fe40000004100 */
[C---:B------:R-:W-:Y:S01]  /*70f0*/  FFMA R19, R48.reuse, R64, R19 ;  /* 0x0000004030137223 */ /* 0x040fe20000000013 */
[--C-:B------:R-:W-:Y:S01]  /*7100*/  HADD2.F32 R69, -RZ, R74.reuse.H0_H0 ;  /* 0x2000004aff457230 */ /* 0x100fe20000004100 */
[----:B------:R-:W-:Y:S01]  /*7110*/  IADD3 R32, PT, PT, R111, UR8, RZ ;  /* 0x000000086f207c10 */ /* 0x000fe2000fffe0ff */
[C---:B------:R-:W-:Y:S01]  /*7120*/  FFMA R16, R48.reuse, R65, R16 ;  /* 0x0000004130107223 */ /* 0x040fe20000000010 */
[----:B------:R-:W-:Y:S02]  /*7130*/  HADD2.F32 R70, -RZ, R74.H1_H1 ;  /* 0x3000004aff467230 */ /* 0x000fe40000004100 */
[C---:B------:R-:W-:Y:S01]  /*7140*/  FFMA R17, R48.reuse, R66, R17 ;  /* 0x0000004230117223 */ /* 0x040fe20000000011 */
[--C-:B------:R-:W-:Y:S02]  /*7150*/  HADD2.F32 R71, -RZ, R75.reuse.H0_H0 ;  /* 0x2000004bff477230 */ /* 0x100fe40000004100 */
[C---:B------:R-:W-:Y:S01]  /*7160*/  FFMA R22, R48.reuse, R67, R22 ;  /* 0x0000004330167223 */ /* 0x040fe20000000016 */
[----:B------:R-:W-:Y:S01]  /*7170*/  HADD2.F32 R72, -RZ, R75.H1_H1 ;  /* 0x3000004bff487230 */ /* 0x000fe20000004100 */
[----:B------:R-:W-:Y:S01]  /*7180*/  F2FP.RELU.F16.F32.PACK_AB R8, R11, R10 ;  /* 0x0000000a0b08723e */ /* 0x000fe200000008ff */
[----:B------:R-:W-:Y:S01]  /*7190*/  FFMA R23, R48, R68, R23 ;  /* 0x0000004430177223 */ /* 0x000fe20000000017 */
[--C-:B------:R-:W-:Y:S01]  /*71a0*/  HADD2.F32 R73, -RZ, R80.reuse.H0_H0 ;  /* 0x20000050ff497230 */ /* 0x100fe20000004100 */
[----:B------:R-:W-:Y:S01]  /*71b0*/  IADD3 R118, PT, PT, R118, R32, RZ ;  /* 0x0000002076767210 */ /* 0x000fe20007ffe0ff */
[C---:B------:R-:W-:Y:S01]  /*71c0*/  FFMA R20, R48.reuse, R69, R20 ;  /* 0x0000004530147223 */ /* 0x040fe20000000014 */
[----:B------:R-:W-:Y:S01]  /*71d0*/  F2FP.RELU.F16.F32.PACK_AB R9, R15, R14 ;  /* 0x0000000e0f09723e */ /* 0x000fe200000008ff */
[----:B------:R-:W-:Y:S01]  /*71e0*/  HADD2.F32 R74, -RZ, R80.H1_H1 ;  /* 0x30000050ff4a7230 */ /* 0x000fe20000004100 */
[----:B------:R-:W-:Y:S01]  /*71f0*/  F2FP.RELU.F16.F32.PACK_AB R10, R13, R12 ;  /* 0x0000000c0d0a723e */ /* 0x000fe200000008ff */
[C---:B------:R-:W-:Y:S01]  /*7200*/  FFMA R21, R48.reuse, R70, R21 ;  /* 0x0000004630157223 */ /* 0x040fe20000000015 */
[----:B------:R-:W-:Y:S01]  /*7210*/  F2FP.RELU.F16.F32.PACK_AB R11, R19, R18 ;  /* 0x00000012130b723e */ /* 0x000fe200000008ff */
[--C-:B------:R-:W-:Y:S02]  /*7220*/  HADD2.F32 R75, -RZ, R81.reuse.H0_H0 ;  /* 0x20000051ff4b7230 */ /* 0x100fe40000004100 */
[C---:B------:R-:W-:Y:S01]  /*7230*/  FFMA R26, R48.reuse, R71, R26 ;  /* 0x00000047301a7223 */ /* 0x040fe2000000001a */
[----:B------:R-:W-:Y:S02]  /*7240*/  HADD2.F32 R76, -RZ, R81.H1_H1 ;  /* 0x30000051ff4c7230 */ /* 0x000fe40000004100 */
[C---:B------:R-:W-:Y:S01]  /*7250*/  FFMA R27, R48.reuse, R72, R27 ;  /* 0x00000048301b7223 */ /* 0x040fe2000000001b */
[----:B------:R1:W-:Y:S01]  /*7260*/  STS.128 [R118+0x10], R8 ;  /* 0x0000100876007388 */ /* 0x0003e20000000c00 */
[--C-:B------:R-:W-:Y:S02]  /*7270*/  HADD2.F32 R77, -RZ, R82.reuse.H0_H0 ;  /* 0x20000052ff4d7230 */ /* 0x100fe40000004100 */
[C---:B------:R-:W-:Y:S01]  /*7280*/  FFMA R24, R48.reuse, R73, R24 ;  /* 0x0000004930187223 */ /* 0x040fe20000000018 */
[----:B------:R-:W-:Y:S02]  /*7290*/  HADD2.F32 R78, -RZ, R82.H1_H1 ;  /* 0x30000052ff4e7230 */ /* 0x000fe40000004100 */
[C---:B------:R-:W-:Y:S01]  /*72a0*/  FFMA R25, R48.reuse, R74, R25 ;  /* 0x0000004a30197223 */ /* 0x040fe20000000019 */
[--C-:B------:R-:W-:Y:S02]  /*72b0*/  HADD2.F32 R79, -RZ, R83.reuse.H0_H0 ;  /* 0x20000053ff4f7230 */ /* 0x100fe40000004100 */
[C---:B------:R-:W-:Y:S01]  /*72c0*/  FFMA R30, R48.reuse, R75, R30 ;  /* 0x0000004b301e7223 */ /* 0x040fe2000000001e */
[----:B------:R-:W-:Y:S01]  /*72d0*/  HADD2.F32 R80, -RZ, R83.H1_H1 ;  /* 0x30000053ff507230 */ /* 0x000fe20000004100 */
[----:B------:R-:W-:Y:S01]  /*72e0*/  F2FP.RELU.F16.F32.PACK_AB R16, R17, R16 ;  /* 0x000000101110723e */ /* 0x000fe200000008ff */
[C---:B------:R-:W-:Y:S01]  /*72f0*/  FFMA R31, R48.reuse, R76, R31 ;  /* 0x0000004c301f7223 */ /* 0x040fe2000000001f */
[----:B------:R-:W-:Y:S01]  /*7300*/  IADD3 R117, PT, PT, R117, R32, RZ ;  /* 0x0000002075757210 */ /* 0x000fe20007ffe0ff */
[C---:B------:R-:W-:Y:S01]  /*7310*/  FFMA R28, R48.reuse, R77, R28 ;  /* 0x0000004d301c7223 */ /* 0x040fe2000000001c */
[----:B------:R-:W-:Y:S01]  /*7320*/  F2FP.RELU.F16.F32.PACK_AB R17, R23, R22 ;  /* 0x000000161711723e */ /* 0x000fe200000008ff */
[C---:B------:R-:W-:Y:S01]  /*7330*/  FFMA R29, R48.reuse, R78, R29 ;  /* 0x0000004e301d7223 */ /* 0x040fe2000000001d */
[----:B------:R-:W-:Y:S01]  /*7340*/  F2FP.RELU.F16.F32.PACK_AB R18, R21, R20 ;  /* 0x000000141512723e */ /* 0x000fe200000008ff */
[C---:B------:R-:W-:Y:S01]  /*7350*/  FFMA R34, R48.reuse, R79, R34 ;  /* 0x0000004f30227223 */ /* 0x040fe20000000022 */
[----:B------:R-:W-:Y:S01]  /*7360*/  F2FP.RELU.F16.F32.PACK_AB R19, R27, R26 ;  /* 0x0000001a1b13723e */ /* 0x000fe200000008ff */
[----:B------:R-:W-:Y:S01]  /*7370*/  FFMA R2, R48, R80, R2 ;  /* 0x0000005030027223 */ /* 0x000fe20000000002 */
[----:B------:R-:W-:Y:S02]  /*7380*/  F2FP.RELU.F16.F32.PACK_AB R24, R25, R24 ;  /* 0x000000181918723e */ /* 0x000fe400000008ff */
[----:B------:R-:W-:Y:S01]  /*7390*/  F2FP.RELU.F16.F32.PACK_AB R25, R31, R30 ;  /* 0x0000001e1f19723e */ /* 0x000fe200000008ff */
[----:B------:R1:W-:Y:S01]  /*73a0*/  STS.128 [R117+0x20], R16 ;  /* 0x0000201075007388 */ /* 0x0003e20000000c00 */
[----:B------:R-:W-:Y:S02]  /*73b0*/  F2FP.RELU.F16.F32.PACK_AB R26, R29, R28 ;  /* 0x0000001c1d1a723e */ /* 0x000fe400000008ff */
[----:B------:R-:W-:Y:S02]  /*73c0*/  F2FP.RELU.F16.F32.PACK_AB R27, R2, R34 ;  /* 0x00000022021b723e */ /* 0x000fe400000008ff */
[----:B------:R-:W-:Y:S05]  /*73d0*/  IADD3 R0, PT, PT, R109, R118, RZ ;  /* 0x000000766d007210 */ /* 0x000fea0007ffe0ff */
        /* <DEDUP_REMOVED lines=9> */
[----:B------:R-:W-:Y:S02]  /*7470*/  UIADD3 UR10, UP0, UPT, UR54, 0x680, URZ ;  /* 0x00000680360a7890 */ /* 0x000fe4000ff1e0ff */
[----:B------:R-:W-:Y:S02]  /*7480*/  UIADD3 UR5, UPT, UPT, UR41, 0x20, URZ ;  /* 0x0000002029057890 */ /* 0x000fe4000fffe0ff */
[----:B------:R-:W-:Y:S02]  /*7490*/  UIADD3 UR4, UPT, UPT, UR48, 0x200, UR8 ;  /* 0x0000020030047890 */ /* 0x000fe4000fffe008 */
[----:B------:R-:W-:Y:S01]  /*74a0*/  UIADD3.X UR11, UPT, UPT, URZ, UR55, URZ, UP0, !UPT ;  /* 0x00000037ff0b7290 */ /* 0x000fe200087fe4ff */
[----:B------:R-:W-:Y:S01]  /*74b0*/  UMOV UR6, UR42 ;  /* 0x0000002a00067c82 */ /* 0x000fe20008000000 */
[----:B------:R-:W-:Y:S07]  /*74c0*/  UMOV UR7, UR36 ;  /* 0x0000002400077c82 */ /* 0x000fee0008000000 */
[----:B------:R2:W-:Y:S02]  /*74d0*/  UTMASTG.3D [UR4], [UR10] ;  /* 0x000000040a0073b5 */ /* 0x0005e40008010000 */
[----:B--2---:R0:W-:Y:S02]  /*74e0*/  UTMACMDFLUSH ;  /* 0x00000000000079b7 */ /* 0x0041e40000000000 */
.L_x_112:
[----:B------:R-:W-:Y:S05]  /*74f0*/  BSYNC.RECONVERGENT B0 ;  /* 0x0000000000007941 */ /* 0x000fea0003800200 */
.L_x_111:
[----:B------:R-:W-:Y:S01]  /*7500*/  UIADD3 UR43, UPT, UPT, UR43, 0x1, URZ ;  /* 0x000000012b2b7890 */ /* 0x000fe2000fffe0ff */
[----:B------:R-:W-:Y:S03]  /*7510*/  BSSY.RECONVERGENT B0, `(.L_x_113) ;  /* 0x0000008000007945 */ /* 0x000fe60003800200 */
[----:B------:R-:W-:Y:S04]  /*7520*/  UISETP.NE.AND UP0, UPT, UR43, 0x3, UPT ;  /* 0x000000032b00788c */ /* 0x000fe8000bf05270 */
[----:B------:R-:W-:Y:S02]  /*7530*/  UISETP.EQ.XOR UP1, UPT, UR40, 0x3, !UP0 ;  /* 0x000000032800788c */ /* 0x000fe4000c722a70 */
[----:B------:R-:W-:Y:S02]  /*7540*/  USEL UR56, UR43, URZ, UP0 ;  /* 0x000000ff2b387287 */ /* 0x000fe40008000000 */
[----:B------:R-:W-:Y:S04]  /*7550*/  USEL UR4, URZ, 0x1, !UP1 ;  /* 0x00000001ff047887 */ /* 0x000fe8000c800000 */
[----:B------:R-:W-:Y:S01]  /*7560*/  ULOP3.LUT UR52, UR52, UR4, URZ, 0x3c, !UPT ;  /* 0x0000000434347292 */ /* 0x000fe2000f8e3cff */
[----:B------:R-:W-:Y:S11]  /*7570*/  @P0 BRA `(.L_x_114) ;  /* 0x0000000000040947 */ /* 0x000ff60003800000 */
[----:B------:R-:W-:Y:S04]  /*7580*/  DEPBAR.LE SB0, 0x1 ;  /* 0x000080400000791a */ /* 0x000fe80000000000 */
.L_x_114:
[----:B------:R-:W-:Y:S05]  /*7590*/  BSYNC.RECONVERGENT B0 ;  /* 0x0000000000007941 */ /* 0x000fea0003800200 */
.L_x_113:
[----:B------:R-:W-:Y:S01]  /*75a0*/  BAR.SYNC.DEFER_BLOCKING 0x1, 0x80 ;  /* 0x0042000000007b1d */ /* 0x000fe20000010000 */
[----:B------:R-:W-:Y:S01]  /*75b0*/  UISETP.NE.AND UP0, UPT, UR51, -0x2, UPT ;  /* 0xfffffffe3300788c */ /* 0x000fe2000bf05270 */
[----:B------:R-:W-:Y:S08]  /*75c0*/  IADD3 R84, PT, PT, R84, 0x1, RZ ;  /* 0x0000000154547810 */ /* 0x000ff00007ffe0ff */
[----:B------:R-:W-:Y:S05]  /*75d0*/  BRA.U !UP0, `(.L_x_115) ;  /* 0x0000000108287547 */ /* 0x000fea000b800000 */
[----:B------:R-:W-:Y:S01]  /*75e0*/  ISETP.NE.AND P0, PT, R115, RZ, PT ;  /* 0x000000ff7300720c */ /* 0x000fe20003f05270 */
[----:B------:R-:W-:Y:S01]  /*75f0*/  IMAD.U32 R2, RZ, RZ, UR50 ;  /* 0x00000032ff027e24 */ /* 0x000fe2000f8e00ff */
[----:B------:R-:W-:Y:S01]  /*7600*/  UIADD3 UR50, UPT, UPT, UR50, 0x1, URZ ;  /* 0x0000000132327890 */ /* 0x000fe2000fffe0ff */
[----:B-1----:R-:W-:Y:S03]  /*7610*/  IMAD.U32 R0, RZ, RZ, UR37 ;  /* 0x00000025ff007e24 */ /* 0x002fe6000f8e00ff */
[----:B------:R-:W-:Y:S04]  /*7620*/  UISETP.NE.AND UP0, UPT, UR50, 0x3, UPT ;  /* 0x000000033200788c */ /* 0x000fe8000bf05270 */
[----:B------:R-:W-:Y:S03]  /*7630*/  USEL UR50, UR50, URZ, UP0 ;  /* 0x000000ff32327287 */ /* 0x000fe60008000000 */
[----:B------:R-:W-:Y:S05]  /*7640*/  @!P0 LEA R2, R2, UR48, 0x3 ;  /* 0x0000003002028c11 */ /* 0x000fea000f8e18ff */
[----:B------:R-:W-:Y:S05]  /*7650*/  @!P0 VIADD R2, R2, 0x98 ;  /* 0x0000009802028836 */ /* 0x000fea0000000000 */
[----:B------:R-:W-:Y:S04]  /*7660*/  @!P0 PRMT R0, R0, 0x654, R2 ;  /* 0x0000065400008816 */ /* 0x000fe80000000002 */
[----:B------:R2:W-:Y:S03]  /*7670*/  @!P0 SYNCS.ARRIVE.TRANS64.RED.A1T0 RZ, [R0+URZ], RZ ;  /* 0x000000ff00ff89a7 */ /* 0x0005e600081004ff */
.L_x_115:
[----:B------:R-:W-:Y:S01]  /*7680*/  ISETP.NE.AND P2, PT, R113, RZ, PT ;  /* 0x000000ff7100720c */ /* 0x000fe20003f45270 */
[----:B------:R-:W-:Y:S01]  /*7690*/  UIADD3 UR51, UPT, UPT, UR51, 0x2, URZ ;  /* 0x0000000233337890 */ /* 0x000fe2000fffe0ff */
[----:B------:R-:W-:Y:S01]  /*76a0*/  ISETP.NE.AND P0, PT, R114, 0x2, PT ;  /* 0x000000027200780c */ /* 0x000fe20003f05270 */
[----:B------:R-:W-:Y:S01]  /*76b0*/  IMAD.IADD R14, R45, 0x1, R96 ;  /* 0x000000012d0e7824 */ /* 0x000fe200078e0260 */
[----:B------:R-:W-:Y:S01]  /*76c0*/  ISETP.NE.AND P1, PT, R84, 0x4, PT ;  /* 0x000000045400780c */ /* 0x000fe20003f25270 */
[----:B------:R-:W-:Y:S01]  /*76d0*/  IMAD.IADD R15, R46, 0x1, R97 ;  /* 0x000000012e0f7824 */ /* 0x000fe200078e0261 */
[----:B------:R-:W-:Y:S02]  /*76e0*/  SEL R2, RZ, 0x1, P0 ;  /* 0x00000001ff027807 */ /* 0x000fe40000000000 */
[----:B-12---:R-:W-:Y:S02]  /*76f0*/  SEL R0, RZ, 0x1, P1 ;  /* 0x00000001ff007807 */ /* 0x006fe40000800000 */
[----:B------:R-:W-:Y:S02]  /*7700*/  LOP3.LUT R107, R107, R2, RZ, 0x3c, !PT ;  /* 0x000000026b6b7212 */ /* 0x000fe400078e3cff */
[----:B------:R-:W-:Y:S02]  /*7710*/  LOP3.LUT R108, R108, R0, RZ, 0x3c, !PT ;  /* 0x000000006c6c7212 */ /* 0x000fe400078e3cff */
[----:B------:R-:W-:Y:S02]  /*7720*/  @P2 R2UR UR36, R106 ;  /* 0x000000006a2422ca */ /* 0x000fe400000e0000 */
[----:B------:R-:W-:Y:S02]  /*7730*/  SEL R114, R114, RZ, P0 ;  /* 0x000000ff72727207 */ /* 0x000fe40000000000 */
[----:B------:R-:W-:Y:S01]  /*7740*/  SEL R84, R84, RZ, P1 ;  /* 0x000000ff54547207 */ /* 0x000fe20000800000 */
[----:B------:R-:W-:Y:S10]  /*7750*/  @P2 BRA `(.L_x_116) ;  /* 0xffffffd4009c2947 */ /* 0x000ff4000383ffff */
[----:B------:R-:W1:Y:S01]  /*7760*/  LDCU.64 UR6, c[0x0][0x888] ;  /* 0x00011100ff0677ac */ /* 0x000e620008000a00 */
[----:B------:R-:W2:Y:S01]  /*7770*/  LDCU.64 UR4, c[0x0][0x890] ;  /* 0x00011200ff0477ac */ /* 0x000ea20008000a00 */
[----:B-1----:R-:W-:Y:S02]  /*7780*/  ISETP.NE.U32.AND P2, PT, RZ, UR6, PT ;  /* 0x00000006ff007c0c */ /* 0x002fe4000bf45070 */
[----:B--2---:R-:W-:Y:S02]  /*7790*/  ISETP.NE.U32.AND P1, PT, RZ, UR4, PT ;  /* 0x00000004ff007c0c */ /* 0x004fe4000bf25070 */
[----:B------:R-:W-:Y:S02]  /*77a0*/  ISETP.NE.AND.EX P2, PT, RZ, UR7, PT, P2 ;  /* 0x00000007ff007c0c */ /* 0x000fe4000bf45320 */
[----:B------:R-:W-:-:S13]  /*77b0*/  ISETP.NE.AND.EX P0, PT, RZ, UR5, PT, P1 ;  /* 0x00000005ff007c0c */ /* 0x000fda000bf05310 */
[----:B------:R-:W-:Y:S05]  /*77c0*/  @P2 BRA P0, `(.L_x_117) ;  /* 0x00000000003c2947 */ /* 0x000fea0000000000 */
[----:B------:R-:W-:-:S13]  /*77d0*/  ISETP.NE.AND.EX P1, PT, RZ, UR5, PT, P1 ;  /* 0x00000005ff007c0c */ /* 0x000fda000bf25310 */
[----:B------:R-:W-:Y:S05]  /*77e0*/  @P1 BRA `(.L_x_118) ;  /* 0x00000000000c1947 */ /* 0x000fea0003800000 */
[----:B------:R-:W-:-:S13]  /*77f0*/  FSETP.NEU.AND P0, PT, R48, RZ, PT ;  /* 0x000000ff3000720b */ /* 0x000fda0003f0d000 */
[----:B------:R-:W-:Y:S05]  /*7800*/  @!P0 EXIT ;  /* 0x000000000000894d */ /* 0x000fea0003800000 */
[----:B------:R-:W-:Y:S05]  /*7810*/  BRA `(.L_x_117) ;  /* 0x0000000000287947 */ /* 0x000fea0003800000 */
.L_x_118:
[----:B------:R-:W-:Y:S01]  /*7820*/  ISETP.NE.AND P0, PT, R116, RZ, PT ;  /* 0x000000ff7400720c */ /* 0x000fe20003f05270 */
[----:B------:R-:W-:-:S12]  /*7830*/  BSSY.RECONVERGENT B0, `(.L_x_117) ;  /* 0x0000008000007945 */ /* 0x000fd80003800200 */
[----:B------:R-:W-:Y:S05]  /*7840*/  @P0 BRA `(.L_x_119) ;  /* 0x0000000000100947 */ /* 0x000fea0003800000 */
[----:B------:R-:W-:-:S04]  /*7850*/  ISETP.NE.U32.AND P0, PT, RZ, UR6, PT ;  /* 0x00000006ff007c0c */ /* 0x000fc8000bf05070 */
[----:B------:R-:W-:-:S13]  /*7860*/  ISETP.NE.AND.EX P0, PT, RZ, UR7, PT, P0 ;  /* 0x00000007ff007c0c */ /* 0x000fda000bf05300 */
[----:B------:R-:W-:Y:S05]  /*7870*/  @!P0 EXIT ;  /* 0x000000000000894d */ /* 0x000fea0003800000 */
[----:B------:R-:W-:Y:S05]  /*7880*/  BRA `(.L_x_120) ;  /* 0x0000000000087947 */ /* 0x000fea0003800000 */
.L_x_119:
[----:B------:R-:W-:-:S13]  /*7890*/  FSETP.NEU.AND P0, PT, R48, RZ, PT ;  /* 0x000000ff3000720b */ /* 0x000fda0003f0d000 */
[----:B------:R-:W-:Y:S05]  /*78a0*/  @!P0 EXIT ;  /* 0x000000000000894d */ /* 0x000fea0003800000 */
.L_x_120:
[----:B------:R-:W-:Y:S05]  /*78b0*/  BSYNC.RECONVERGENT B0 ;  /* 0x0000000000007941 */ /* 0x000fea0003800200 */
.L_x_117:
[----:B------:R-:W-:Y:S01]  /*78c0*/  ULEA UR4, UR50, UR48, 0x3 ;  /* 0x0000003032047291 */ /* 0x000fe2000f8e18ff */
[----:B------:R-:W-:-:S04]  /*78d0*/  DEPBAR.LE SB0, 0x0 ;  /* 0x000080000000791a */ /* 0x000fc80000000000 */
[----:B------:R-:W-:-:S04]  /*78e0*/  UIADD3 UR4, UPT, UPT, UR4, 0x98, URZ ;  /* 0x0000009804047890 */ /* 0x000fc8000fffe0ff */
[----:B------:R-:W-:-:S09]  /*78f0*/  UPRMT UR4, UR37, 0x654, UR4 ;  /* 0x0000065425047896 */ /* 0x000fd20008000004 */
[----:B------:R-:W-:Y:S01]  /*7900*/  SYNCS.ARRIVE.TRANS64.RED.A1T0 RZ, [UR4], RZ ;  /* 0x000000ffffff79a7 */ /* 0x000fe20008100404 */
[----:B------:R-:W-:Y:S05]  /*7910*/  EXIT ;  /* 0x000000000000794d */ /* 0x000fea0003800000 */
.L_x_19:
[----:B----4-:R4:W1:Y:S02]  /*7920*/  SYNCS.PHASECHK.TRANS64.TRYWAIT P0, [R2+URZ+0x130], R3 ;  /* 0x00013003020075a7 */ /* 0x01086400080011ff */
[----:B-1----:R-:W-:Y:S05]  /*7930*/  @!P0 NANOSLEEP.SYNCS 0x989680 ;  /* 0x009896800000895d */ /* 0x002fea0003900000 */
[----:B------:R-:W1:Y:S02]  /*7940*/  @!P0 SYNCS.PHASECHK.TRANS64 P0, [R2+URZ+0x130], R3 ;  /* 0x00013003020085a7 */ /* 0x000e6400080010ff */
[----:B-1----:R-:W-:Y:S05]  /*7950*/  @!P0 BRA `(.L_x_19) ;  /* 0xfffffffc00f08947 */ /* 0x002fea000383ffff */
[----:B------:R-:W-:Y:S05]  /*7960*/  BRA `(.L_x_121) ;  /* 0xffffff9c00207947 */ /* 0x000fea000383ffff */
.L_x_22:
[----:B-1----:R-:W-:-:S07]  /*7970*/  MOV R2, UR33 ;  /* 0x0000002100027c02 */ /* 0x002fce0008000f00 */
.L_x_122:
[----:B-1----:R1:W4:Y:S02]  /*7980*/  SYNCS.PHASECHK.TRANS64.TRYWAIT P0, [R2+URZ+0x40], R4 ;  /* 0x00004004020075a7 */ /* 0x00232400080011ff */
[----:B----4-:R-:W-:Y:S05]  /*7990*/  @!P0 NANOSLEEP.SYNCS 0x989680 ;  /* 0x009896800000895d */ /* 0x010fea0003900000 */
[----:B------:R-:W4:Y:S02]  /*79a0*/  @!P0 SYNCS.PHASECHK.TRANS64 P0, [R2+URZ+0x40], R4 ;  /* 0x00004004020085a7 */ /* 0x000f2400080010ff */
[----:B----4-:R-:W-:Y:S05]  /*79b0*/  @!P0 BRA `(.L_x_122) ;  /* 0xfffffffc00f08947 */ /* 0x010fea000383ffff */
[----:B------:R-:W-:Y:S05]  /*79c0*/  BRA `(.L_x_21) ;  /* 0xffffff9c00707947 */ /* 0x000fea000383ffff */
.L_x_28:
[----:B-1----:R-:W-:-:S07]  /*79d0*/  MOV R2, UR17 ;  /* 0x0000001100027c02 */ /* 0x002fce0008000f00 */
.L_x_123:
[----:B-1----:R1:W4:Y:S02]  /*79e0*/  SYNCS.PHASECHK.TRANS64.TRYWAIT P0, [R2+URZ+0x40], R4 ;  /* 0x00004004020075a7 */ /* 0x00232400080011ff */
[----:B----4-:R-:W-:Y:S05]  /*79f0*/  @!P0 NANOSLEEP.SYNCS 0x989680 ;  /* 0x009896800000895d */ /* 0x010fea0003900000 */
[----:B------:R-:W4:Y:S02]  /*7a00*/  @!P0 SYNCS.PHASECHK.TRANS64 P0, [R2+URZ+0x40], R4 ;  /* 0x00004004020085a7 */ /* 0x000f2400080010ff */
[----:B----4-:R-:W-:Y:S05]  /*7a10*/  @!P0 BRA `(.L_x_123) ;  /* 0xfffffffc00f08947 */ /* 0x010fea000383ffff */
[----:B------:R-:W-:Y:S05]  /*7a20*/  BRA `(.L_x_27) ;  /* 0xffffffa0001c7947 */ /* 0x000fea000383ffff */
.L_x_32:
[----:B-1----:R1:W4:Y:S02]  /*7a30*/  SYNCS.PHASECHK.TRANS64.TRYWAIT P0, [R2+URZ+0xc0], R3 ;  /* 0x0000c003020075a7 */ /* 0x00232400080011ff */
[----:B----4-:R-:W-:Y:S05]  /*7a40*/  @!P0 NANOSLEEP.SYNCS 0x989680 ;  /* 0x009896800000895d */ /* 0x010fea0003900000 */
[----:B------:R-:W4:Y:S02]  /*7a50*/  @!P0 SYNCS.PHASECHK.TRANS64 P0, [R2+URZ+0xc0], R3 ;  /* 0x0000c003020085a7 */ /* 0x000f2400080010ff */
[----:B----4-:R-:W-:Y:S05]  /*7a60*/  @!P0 BRA `(.L_x_32) ;  /* 0xfffffffc00f08947 */ /* 0x010fea000383ffff */
[----:B------:R-:W-:Y:S05]  /*7a70*/  BRA `(.L_x_124) ;  /* 0xffffffa000ac7947 */ /* 0x000fea000383ffff */
.L_x_36:
[----:B--2---:R-:W-:-:S07]  /*7a80*/  MOV R0, UR5 ;  /* 0x0000000500007c02 */ /* 0x004fce0008000f00 */
.L_x_125:
[----:B-1----:R1:W2:Y:S02]  /*7a90*/  SYNCS.PHASECHK.TRANS64.TRYWAIT P0, [R0+URZ], R2 ;  /* 0x00000002000075a7 */ /* 0x0022a400080011ff */
[----:B--2---:R-:W-:Y:S05]  /*7aa0*/  @!P0 NANOSLEEP.SYNCS 0x989680 ;  /* 0x009896800000895d */ /* 0x004fea0003900000 */
[----:B------:R-:W2:Y:S02]  /*7ab0*/  @!P0 SYNCS.PHASECHK.TRANS64 P0, [R0+URZ], R2 ;  /* 0x00000002000085a7 */ /* 0x000ea400080010ff */
[----:B--2---:R-:W-:Y:S05]  /*7ac0*/  @!P0 BRA `(.L_x_125) ;  /* 0xfffffffc00f08947 */ /* 0x004fea000383ffff */
[----:B------:R-:W-:Y:S05]  /*7ad0*/  BRA `(.L_x_126) ;  /* 0xffffffa8001c7947 */ /* 0x000fea000383ffff */
.L_x_37:
[----:B--2---:R-:W-:-:S07]  /*7ae0*/  MOV R0, UR5 ;  /* 0x0000000500007c02 */ /* 0x004fce0008000f00 */
.L_x_127:
[----:B-1----:R1:W2:Y:S02]  /*7af0*/  SYNCS.PHASECHK.TRANS64.TRYWAIT P0, [R0+URZ], R3 ;  /* 0x00000003000075a7 */ /* 0x0022a400080011ff */
[----:B--2---:R-:W-:Y:S05]  /*7b00*/  @!P0 NANOSLEEP.SYNCS 0x989680 ;  /* 0x009896800000895d */ /* 0x004fea0003900000 */
[----:B------:R-:W2:Y:S02]  /*7b10*/  @!P0 SYNCS.PHASECHK.TRANS64 P0, [R0+URZ], R3 ;  /* 0x00000003000085a7 */ /* 0x000ea400080010ff */
[----:B--2---:R-:W-:Y:S05]  /*7b20*/  @!P0 BRA `(.L_x_127) ;  /* 0xfffffffc00f08947 */ /* 0x004fea000383ffff */
[----:B------:R-:W-:Y:S05]  /*7b30*/  BRA `(.L_x_128) ;  /* 0xffffffa800287947 */ /* 0x000fea000383ffff */
.L_x_38:
[----:B--2---:R-:W-:-:S07]  /*7b40*/  MOV R0, UR5 ;  /* 0x0000000500007c02 */ /* 0x004fce0008000f00 */
.L_x_129:
[----:B-1----:R1:W2:Y:S02]  /*7b50*/  SYNCS.PHASECHK.TRANS64.TRYWAIT P0, [R0+URZ], R3 ;  /* 0x00000003000075a7 */ /* 0x0022a400080011ff */
[----:B--2---:R-:W-:Y:S05]  /*7b60*/  @!P0 NANOSLEEP.SYNCS 0x989680 ;  /* 0x009896800000895d */ /* 0x004fea0003900000 */
[----:B------:R-:W2:Y:S02]  /*7b70*/  @!P0 SYNCS.PHASECHK.TRANS64 P0, [R0+URZ], R3 ;  /* 0x00000003000085a7 */ /* 0x000ea400080010ff */
[----:B--2---:R-:W-:Y:S05]  /*7b80*/  @!P0 BRA `(.L_x_129) ;  /* 0xfffffffc00f08947 */ /* 0x004fea000383ffff */
[----:B------:R-:W-:Y:S05]  /*7b90*/  BRA `(.L_x_130) ;  /* 0xffffffa800347947 */ /* 0x000fea000383ffff */
.L_x_39:
[----:B--2---:R-:W-:-:S07]  /*7ba0*/  MOV R0, UR5 ;  /* 0x0000000500007c02 */ /* 0x004fce0008000f00 */
.L_x_131:
[----:B-1----:R1:W2:Y:S02]  /*7bb0*/  SYNCS.PHASECHK.TRANS64.TRYWAIT P0, [R0+URZ], R3 ;  /* 0x00000003000075a7 */ /* 0x0022a400080011ff */
[----:B--2---:R-:W-:Y:S05]  /*7bc0*/  @!P0 NANOSLEEP.SYNCS 0x989680 ;  /* 0x009896800000895d */ /* 0x004fea0003900000 */
[----:B------:R-:W2:Y:S02]  /*7bd0*/  @!P0 SYNCS.PHASECHK.TRANS64 P0, [R0+URZ], R3 ;  /* 0x00000003000085a7 */ /* 0x000ea400080010ff */
[----:B--2---:R-:W-:Y:S05]  /*7be0*/  @!P0 BRA `(.L_x_131) ;  /* 0xfffffffc00f08947 */ /* 0x004fea000383ffff */
[----:B------:R-:W-:Y:S05]  /*7bf0*/  BRA `(.L_x_132) ;  /* 0xffffffa800407947 */ /* 0x000fea000383ffff */
.L_x_40:
[----:B--2---:R-:W-:-:S07]  /*7c00*/  MOV R0, UR5 ;  /* 0x0000000500007c02 */ /* 0x004fce0008000f00 */
.L_x_133:
[----:B-1----:R1:W2:Y:S02]  /*7c10*/  SYNCS.PHASECHK.TRANS64.TRYWAIT P0, [R0+URZ], R3 ;  /* 0x00000003000075a7 */ /* 0x0022a400080011ff */
[----:B--2---:R-:W-:Y:S05]  /*7c20*/  @!P0 NANOSLEEP.SYNCS 0x989680 ;  /* 0x009896800000895d */ /* 0x004fea0003900000 */
[----:B------:R-:W2:Y:S02]  /*7c30*/  @!P0 SYNCS.PHASECHK.TRANS64 P0, [R0+URZ], R3 ;  /* 0x00000003000085a7 */ /* 0x000ea400080010ff */
[----:B--2---:R-:W-:Y:S05]  /*7c40*/  @!P0 BRA `(.L_x_133) ;  /* 0xfffffffc00f08947 */ /* 0x004fea000383ffff */
[----:B------:R-:W-:Y:S05]  /*7c50*/  BRA `(.L_x_134) ;  /* 0xffffffa8004c7947 */ /* 0x000fea000383ffff */
.L_x_41:
[----:B--2---:R-:W-:-:S07]  /*7c60*/  MOV R0, UR5 ;  /* 0x0000000500007c02 */ /* 0x004fce0008000f00 */
.L_x_135:
[----:B-1----:R1:W2:Y:S02]  /*7c70*/  SYNCS.PHASECHK.TRANS64.TRYWAIT P0, [R0+URZ], R3 ;  /* 0x00000003000075a7 */ /* 0x0022a400080011ff */
[----:B--2---:R-:W-:Y:S05]  /*7c80*/  @!P0 NANOSLEEP.SYNCS 0x989680 ;  /* 0x009896800000895d */ /* 0x004fea0003900000 */
[----:B------:R-:W2:Y:S02]  /*7c90*/  @!P0 SYNCS.PHASECHK.TRANS64 P0, [R0+URZ], R3 ;  /* 0x00000003000085a7 */ /* 0x000ea400080010ff */
[----:B--2---:R-:W-:Y:S05]  /*7ca0*/  @!P0 BRA `(.L_x_135) ;  /* 0xfffffffc00f08947 */ /* 0x004fea000383ffff */
[----:B------:R-:W-:Y:S05]  /*7cb0*/  BRA `(.L_x_136) ;  /* 0xffffffa800587947 */ /* 0x000fea000383ffff */
.L_x_42:
[----:B--2---:R-:W-:-:S07]  /*7cc0*/  MOV R0, UR5 ;  /* 0x0000000500007c02 */ /* 0x004fce0008000f00 */
.L_x_137:
[----:B-1----:R1:W2:Y:S02]  /*7cd0*/  SYNCS.PHASECHK.TRANS64.TRYWAIT P0, [R0+URZ], R3 ;  /* 0x00000003000075a7 */ /* 0x0022a400080011ff */
[----:B--2---:R-:W-:Y:S05]  /*7ce0*/  @!P0 NANOSLEEP.SYNCS 0x989680 ;  /* 0x009896800000895d */ /* 0x004fea0003900000 */
[----:B------:R-:W2:Y:S02]  /*7cf0*/  @!P0 SYNCS.PHASECHK.TRANS64 P0, [R0+URZ], R3 ;  /* 0x00000003000085a7 */ /* 0x000ea400080010ff */
[----:B--2---:R-:W-:Y:S05]  /*7d00*/  @!P0 BRA `(.L_x_137) ;  /* 0xfffffffc00f08947 */ /* 0x004fea000383ffff */
[----:B------:R-:W-:Y:S05]  /*7d10*/  BRA `(.L_x_138) ;  /* 0xffffffa800647947 */ /* 0x000fea000383ffff */
.L_x_45:
[----:B-1----:R1:W2:Y:S02]  /*7d20*/  SYNCS.PHASECHK.TRANS64.TRYWAIT P0, [R0+URZ+0x120], R4 ;  /* 0x00012004000075a7 */ /* 0x0022a400080011ff */
[----:B--2---:R-:W-:Y:S05]  /*7d30*/  @!P0 NANOSLEEP.SYNCS 0x989680 ;  /* 0x009896800000895d */ /* 0x004fea0003900000 */
[----:B------:R-:W2:Y:S02]  /*7d40*/  @!P0 SYNCS.PHASECHK.TRANS64 P0, [R0+URZ+0x120], R4 ;  /* 0x00012004000085a7 */ /* 0x000ea400080010ff */
[----:B--2---:R-:W-:Y:S05]  /*7d50*/  @!P0 BRA `(.L_x_45) ;  /* 0xfffffffc00f08947 */ /* 0x004fea000383ffff */
[----:B------:R-:W-:Y:S05]  /*7d60*/  BRA `(.L_x_139) ;  /* 0xffffffa800c07947 */ /* 0x000fea000383ffff */
.L_x_46:
[----:B------:R-:W-:-:S07]  /*7d70*/  MOV R0, UR5 ;  /* 0x0000000500007c02 */ /* 0x000fce0008000f00 */
.L_x_140:
[----:B-1----:R1:W2:Y:S02]  /*7d80*/  SYNCS.PHASECHK.TRANS64.TRYWAIT P0, [R0+URZ+0xd0], R5 ;  /* 0x0000d005000075a7 */ /* 0x0022a400080011ff */
[----:B--2---:R-:W-:Y:S05]  /*7d90*/  @!P0 NANOSLEEP.SYNCS 0x989680 ;  /* 0x009896800000895d */ /* 0x004fea0003900000 */
[----:B------:R-:W2:Y:S02]  /*7da0*/  @!P0 SYNCS.PHASECHK.TRANS64 P0, [R0+URZ+0xd0], R5 ;  /* 0x0000d005000085a7 */ /* 0x000ea400080010ff */
[----:B--2---:R-:W-:Y:S05]  /*7db0*/  @!P0 BRA `(.L_x_140) ;  /* 0xfffffffc00f08947 */ /* 0x004fea000383ffff */
[----:B------:R-:W-:Y:S05]  /*7dc0*/  BRA `(.L_x_141) ;  /* 0xffffffa800d07947 */ /* 0x000fea000383ffff */
.L_x_47:
[----:B-1----:R1:W2:Y:S02]  /*7dd0*/  SYNCS.PHASECHK.TRANS64.TRYWAIT P1, [R0+URZ+0xc0], R4 ;  /* 0x0000c004000075a7 */ /* 0x0022a400080211ff */
[----:B--2---:R-:W-:Y:S05]  /*7de0*/  @!P1 NANOSLEEP.SYNCS 0x989680 ;  /* 0x009896800000995d */ /* 0x004fea0003900000 */
[----:B------:R-:W2:Y:S02]  /*7df0*/  @!P1 SYNCS.PHASECHK.TRANS64 P1, [R0+URZ+0xc0], R4 ;  /* 0x0000c004000095a7 */ /* 0x000ea400080210ff */
[----:B--2---:R-:W-:Y:S05]  /*7e00*/  @!P1 BRA `(.L_x_47) ;  /* 0xfffffffc00f09947 */ /* 0x004fea000383ffff */
[----:B------:R-:W-:Y:S05]  /*7e10*/  BRA `(.L_x_142) ;  /* 0xffffffac00007947 */ /* 0x000fea000383ffff */
.L_x_50:
[----:B------:R-:W-:-:S07]  /*7e20*/  MOV R0, UR5 ;  /* 0x0000000500007c02 */ /* 0x000fce0008000f00 */
.L_x_143:
[----:B-1----:R1:W2:Y:S02]  /*7e30*/  SYNCS.PHASECHK.TRANS64.TRYWAIT P0, [R0+URZ+0xd0], R2 ;  /* 0x0000d002000075a7 */ /* 0x0022a400080011ff */
[----:B--2---:R-:W-:Y:S05]  /*7e40*/  @!P0 NANOSLEEP.SYNCS 0x989680 ;  /* 0x009896800000895d */ /* 0x004fea0003900000 */
[----:B------:R-:W2:Y:S02]  /*7e50*/  @!P0 SYNCS.PHASECHK.TRANS64 P0, [R0+URZ+0xd0], R2 ;  /* 0x0000d002000085a7 */ /* 0x000ea400080010ff */
[----:B--2---:R-:W-:Y:S05]  /*7e60*/  @!P0 BRA `(.L_x_143) ;  /* 0xfffffffc00f08947 */ /* 0x004fea000383ffff */
[----:B------:R-:W-:Y:S05]  /*7e70*/  BRA `(.L_x_49) ;  /* 0xffffffac00547947 */ /* 0x000fea000383ffff */
.L_x_57:
[----:B-1----:R1:W2:Y:S02]  /*7e80*/  SYNCS.PHASECHK.TRANS64.TRYWAIT P1, [R0+URZ+0xc0], R2 ;  /* 0x0000c002000075a7 */ /* 0x0022a400080211ff */
[----:B--2---:R-:W-:Y:S05]  /*7e90*/  @!P1 NANOSLEEP.SYNCS 0x989680 ;  /* 0x009896800000995d */ /* 0x004fea0003900000 */
[----:B------:R-:W2:Y:S02]  /*7ea0*/  @!P1 SYNCS.PHASECHK.TRANS64 P1, [R0+URZ+0xc0], R2 ;  /* 0x0000c002000095a7 */ /* 0x000ea400080210ff */
[----:B--2---:R-:W-:Y:S05]  /*7eb0*/  @!P1 BRA `(.L_x_57) ;  /* 0xfffffffc00f09947 */ /* 0x004fea000383ffff */
[----:B------:R-:W-:Y:S05]  /*7ec0*/  BRA `(.L_x_144) ;  /* 0xffffffb000c47947 */ /* 0x000fea000383ffff */
.L_x_58:
[----:B------:R-:W-:-:S07]  /*7ed0*/  MOV R2, UR7 ;  /* 0x0000000700027c02 */ /* 0x000fce0008000f00 */
.L_x_145:
[----:B-1----:R1:W2:Y:S02]  /*7ee0*/  SYNCS.PHASECHK.TRANS64.TRYWAIT P0, [R2+URZ+0x100], R0 ;  /* 0x00010000020075a7 */ /* 0x0022a400080011ff */
[----:B--2---:R-:W-:Y:S05]  /*7ef0*/  @!P0 NANOSLEEP.SYNCS 0x989680 ;  /* 0x009896800000895d */ /* 0x004fea0003900000 */
[----:B------:R-:W2:Y:S02]  /*7f00*/  @!P0 SYNCS.PHASECHK.TRANS64 P0, [R2+URZ+0x100], R0 ;  /* 0x00010000020085a7 */ /* 0x000ea400080010ff */
[----:B--2---:R-:W-:Y:S05]  /*7f10*/  @!P0 BRA `(.L_x_145) ;  /* 0xfffffffc00f08947 */ /* 0x004fea000383ffff */
[----:B------:R-:W-:Y:S05]  /*7f20*/  BRA `(.L_x_146) ;  /* 0xffffffb000fc7947 */ /* 0x000fea000383ffff */
.L_x_61:
[----:B------:R-:W-:Y:S07]  /*7f30*/  MOV R0, UR6 ;  /* 0x0000000600007c02 */ /* 0x000fee0008000f00 */
.L_x_147:
[----:B-1----:R1:W2:Y:S02]  /*7f40*/  SYNCS.PHASECHK.TRANS64.TRYWAIT P0, [R0+URZ], R2 ;  /* 0x00000002000075a7 */ /* 0x0022a400080011ff */
[----:B--2---:R-:W-:Y:S05]  /*7f50*/  @!P0 NANOSLEEP.SYNCS 0x989680 ;  /* 0x009896800000895d */ /* 0x004fea0003900000 */
[----:B------:R-:W2:Y:S02]  /*7f60*/  @!P0 SYNCS.PHASECHK.TRANS64 P0, [R0+URZ], R2 ;  /* 0x00000002000085a7 */ /* 0x000ea400080010ff */
[----:B--2---:R-:W-:Y:S05]  /*7f70*/  @!P0 BRA `(.L_x_147) ;  /* 0xfffffffc00f08947 */ /* 0x004fea000383ffff */
[----:B------:R-:W-:Y:S05]  /*7f80*/  BRA `(.L_x_60) ;  /* 0xffffffb400187947 */ /* 0x000fea000383ffff */
.L_x_64:
[----:B------:R-:W-:-:S07]  /*7f90*/  MOV R0, UR6 ;  /* 0x0000000600007c02 */ /* 0x000fce0008000f00 */
.L_x_148:
[----:B--2---:R2:W4:Y:S02]  /*7fa0*/  SYNCS.PHASECHK.TRANS64.TRYWAIT P0, [R0+URZ], R2 ;  /* 0x00000002000075a7 */ /* 0x00452400080011ff */
[----:B----4-:R-:W-:Y:S05]  /*7fb0*/  @!P0 NANOSLEEP.SYNCS 0x989680 ;  /* 0x009896800000895d */ /* 0x010fea0003900000 */
[----:B------:R-:W4:Y:S02]  /*7fc0*/  @!P0 SYNCS.PHASECHK.TRANS64 P0, [R0+URZ], R2 ;  /* 0x00000002000085a7 */ /* 0x000f2400080010ff */
[----:B----4-:R-:W-:Y:S05]  /*7fd0*/  @!P0 BRA `(.L_x_148) ;  /* 0xfffffffc00f08947 */ /* 0x010fea000383ffff */
[----:B------:R-:W-:Y:S05]  /*7fe0*/  BRA `(.L_x_149) ;  /* 0xffffffb400f47947 */ /* 0x000fea000383ffff */
.L_x_65:
[----:B------:R-:W-:-:S07]  /*7ff0*/  MOV R0, UR6 ;  /* 0x0000000600007c02 */ /* 0x000fce0008000f00 */
.L_x_150:
[----:B-1----:R1:W2:Y:S02]  /*8000*/  SYNCS.PHASECHK.TRANS64.TRYWAIT P0, [R0+URZ], R3 ;  /* 0x00000003000075a7 */ /* 0x0022a400080011ff */
[----:B--2---:R-:W-:Y:S05]  /*8010*/  @!P0 NANOSLEEP.SYNCS 0x989680 ;  /* 0x009896800000895d */ /* 0x004fea0003900000 */
[----:B------:R-:W2:Y:S02]  /*8020*/  @!P0 SYNCS.PHASECHK.TRANS64 P0, [R0+URZ], R3 ;  /* 0x00000003000085a7 */ /* 0x000ea400080010ff */
[----:B--2---:R-:W-:Y:S05]  /*8030*/  @!P0 BRA `(.L_x_150) ;  /* 0xfffffffc00f08947 */ /* 0x004fea000383ffff */
[----:B------:R-:W-:Y:S05]  /*8040*/  BRA `(.L_x_151) ;  /* 0xffffffb800007947 */ /* 0x000fea000383ffff */
.L_x_66:
[----:B------:R-:W-:-:S07]  /*8050*/  MOV R0, UR6 ;  /* 0x0000000600007c02 */ /* 0x000fce0008000f00 */
.L_x_152:
[----:B-1----:R1:W2:Y:S02]  /*8060*/  SYNCS.PHASECHK.TRANS64.TRYWAIT P0, [R0+URZ], R3 ;  /* 0x00000003000075a7 */ /* 0x0022a400080011ff */
[----:B--2---:R-:W-:Y:S05]  /*8070*/  @!P0 NANOSLEEP.SYNCS 0x989680 ;  /* 0x009896800000895d */ /* 0x004fea0003900000 */
[----:B------:R-:W2:Y:S02]  /*8080*/  @!P0 SYNCS.PHASECHK.TRANS64 P0, [R0+URZ], R3 ;  /* 0x00000003000085a7 */ /* 0x000ea400080010ff */
[----:B--2---:R-:W-:Y:S05]  /*8090*/  @!P0 BRA `(.L_x_152) ;  /* 0xfffffffc00f08947 */ /* 0x004fea000383ffff */
[----:B------:R-:W-:Y:S05]  /*80a0*/  BRA `(.L_x_153) ;  /* 0xffffffb8000c7947 */ /* 0x000fea000383ffff */
.L_x_67:
[----:B-1----:R-:W-:-:S07]  /*80b0*/  MOV R0, UR7 ;  /* 0x0000000700007c02 */ /* 0x002fce0008000f00 */
.L_x_154:
[----:B-1----:R1:W2:Y:S02]  /*80c0*/  SYNCS.PHASECHK.TRANS64.TRYWAIT P0, [R0+URZ], R2 ;  /* 0x00000002000075a7 */ /* 0x0022a400080011ff */
[----:B--2---:R-:W-:Y:S05]  /*80d0*/  @!P0 NANOSLEEP.SYNCS 0x989680 ;  /* 0x009896800000895d */ /* 0x004fea0003900000 */
[----:B------:R-:W2:Y:S02]  /*80e0*/  @!P0 SYNCS.PHASECHK.TRANS64 P0, [R0+URZ], R2 ;  /* 0x00000002000085a7 */ /* 0x000ea400080010ff */
[----:B--2---:R-:W-:Y:S05]  /*80f0*/  @!P0 BRA `(.L_x_154) ;  /* 0xfffffffc00f08947 */ /* 0x004fea000383ffff */
[----:B------:R-:W-:Y:S05]  /*8100*/  BRA `(.L_x_155) ;  /* 0xffffffb800187947 */ /* 0x000fea000383ffff */
.L_x_72:
[----:B--2---:R2:W3:Y:S02]  /*8110*/  SYNCS.PHASECHK.TRANS64.TRYWAIT P0, [R0+URZ+0xc0], R2 ;  /* 0x0000c002000075a7 */ /* 0x0044e400080011ff */
[----:B---3--:R-:W-:Y:S05]  /*8120*/  @!P0 NANOSLEEP.SYNCS 0x989680 ;  /* 0x009896800000895d */ /* 0x008fea0003900000 */
[----:B------:R-:W3:Y:S02]  /*8130*/  @!P0 SYNCS.PHASECHK.TRANS64 P0, [R0+URZ+0xc0], R2 ;  /* 0x0000c002000085a7 */ /* 0x000ee400080010ff */
[----:B---3--:R-:W-:Y:S05]  /*8140*/  @!P0 BRA `(.L_x_72) ;  /* 0xfffffffc00f08947 */ /* 0x008fea000383ffff */
[----:B------:R-:W-:Y:S05]  /*8150*/  BRA `(.L_x_156) ;  /* 0xffffffbc00147947 */ /* 0x000fea000383ffff */
.L_x_75:
[----:B------:R-:W-:Y:S07]  /*8160*/  MOV R0, UR6 ;  /* 0x0000000600007c02 */ /* 0x000fee0008000f00 */
.L_x_157:
[----:B--2---:R2:W3:Y:S02]  /*8170*/  SYNCS.PHASECHK.TRANS64.TRYWAIT P0, [R0+URZ+0xb8], R2 ;  /* 0x0000b802000075a7 */ /* 0x0044e400080011ff */
[----:B---3--:R-:W-:Y:S05]  /*8180*/  @!P0 NANOSLEEP.SYNCS 0x989680 ;  /* 0x009896800000895d */ /* 0x008fea0003900000 */
[----:B------:R-:W3:Y:S02]  /*8190*/  @!P0 SYNCS.PHASECHK.TRANS64 P0, [R0+URZ+0xb8], R2 ;  /* 0x0000b802000085a7 */ /* 0x000ee400080010ff */
[----:B---3--:R-:W-:Y:S05]  /*81a0*/  @!P0 BRA `(.L_x_157) ;  /* 0xfffffffc00f08947 */ /* 0x008fea000383ffff */
[----:B------:R-:W-:Y:S05]  /*81b0*/  BRA `(.L_x_74) ;  /* 0xffffffbc00f47947 */ /* 0x000fea000383ffff */
.L_x_78:
[----:B------:R-:W-:Y:S07]  /*81c0*/  MOV R0, UR15 ;  /* 0x0000000f00007c02 */ /* 0x000fee0008000f00 */
.L_x_158:
[----:B-1----:R1:W2:Y:S02]  /*81d0*/  SYNCS.PHASECHK.TRANS64.TRYWAIT P0, [R0+URZ+0x98], R9 ;  /* 0x00009809000075a7 */ /* 0x0022a400080011ff */
[----:B--2---:R-:W-:Y:S05]  /*81e0*/  @!P0 NANOSLEEP.SYNCS 0x989680 ;  /* 0x009896800000895d */ /* 0x004fea0003900000 */
[----:B------:R-:W2:Y:S02]  /*81f0*/  @!P0 SYNCS.PHASECHK.TRANS64 P0, [R0+URZ+0x98], R9 ;  /* 0x00009809000085a7 */ /* 0x000ea400080010ff */
[----:B--2---:R-:W-:Y:S05]  /*8200*/  @!P0 BRA `(.L_x_158) ;  /* 0xfffffffc00f08947 */ /* 0x004fea000383ffff */
[----:B------:R-:W-:Y:S05]  /*8210*/  BRA `(.L_x_159) ;  /* 0xffffffc0006c7947 */ /* 0x000fea000383ffff */
.L_x_79:
[----:B------:R-:W-:Y:S07]  /*8220*/  MOV R0, UR7 ;  /* 0x0000000700007c02 */ /* 0x000fee0008000f00 */
.L_x_160:
[----:B-1----:R1:W2:Y:S02]  /*8230*/  SYNCS.PHASECHK.TRANS64.TRYWAIT P0, [R0+URZ+0x98], R14 ;  /* 0x0000980e000075a7 */ /* 0x0022a400080011ff */
[----:B--2---:R-:W-:Y:S05]  /*8240*/  @!P0 NANOSLEEP.SYNCS 0x989680 ;  /* 0x009896800000895d */ /* 0x004fea0003900000 */
[----:B------:R-:W2:Y:S02]  /*8250*/  @!P0 SYNCS.PHASECHK.TRANS64 P0, [R0+URZ+0x98], R14 ;  /* 0x0000980e000085a7 */ /* 0x000ea400080010ff */
[----:B--2---:R-:W-:Y:S05]  /*8260*/  @!P0 BRA `(.L_x_160) ;  /* 0xfffffffc00f08947 */ /* 0x004fea000383ffff */
[----:B------:R-:W-:Y:S05]  /*8270*/  BRA `(.L_x_161) ;  /* 0xffffffc4000c7947 */ /* 0x000fea000383ffff */
.L_x_81:
[----:B------:R-:W-:-:S07]  /*8280*/  MOV R0, UR4 ;  /* 0x0000000400007c02 */ /* 0x000fce0008000f00 */
.L_x_162:
[----:B-1----:R1:W3:Y:S02]  /*8290*/  SYNCS.PHASECHK.TRANS64.TRYWAIT P0, [R0+URZ], R2 ;  /* 0x00000002000075a7 */ /* 0x0022e400080011ff */
[----:B---3--:R-:W-:Y:S05]  /*82a0*/  @!P0 NANOSLEEP.SYNCS 0x989680 ;  /* 0x009896800000895d */ /* 0x008fea0003900000 */
[----:B------:R-:W3:Y:S02]  /*82b0*/  @!P0 SYNCS.PHASECHK.TRANS64 P0, [R0+URZ], R2 ;  /* 0x00000002000085a7 */ /* 0x000ee400080010ff */
[----:B---3--:R-:W-:Y:S05]  /*82c0*/  @!P0 BRA `(.L_x_162) ;  /* 0xfffffffc00f08947 */ /* 0x008fea000383ffff */
[----:B------:R-:W-:Y:S05]  /*82d0*/  BRA `(.L_x_163) ;  /* 0xffffffc400987947 */ /* 0x000fea000383ffff */
.L_x_82:
[----:B------:R-:W-:-:S07]  /*82e0*/  MOV R0, UR4 ;  /* 0x0000000400007c02 */ /* 0x000fce0008000f00 */
.L_x_164:
[----:B-1----:R1:W3:Y:S02]  /*82f0*/  SYNCS.PHASECHK.TRANS64.TRYWAIT P0, [R0+URZ], R2 ;  /* 0x00000002000075a7 */ /* 0x0022e400080011ff */
[----:B---3--:R-:W-:Y:S05]  /*8300*/  @!P0 NANOSLEEP.SYNCS 0x989680 ;  /* 0x009896800000895d */ /* 0x008fea0003900000 */
[----:B------:R-:W3:Y:S02]  /*8310*/  @!P0 SYNCS.PHASECHK.TRANS64 P0, [R0+URZ], R2 ;  /* 0x00000002000085a7 */ /* 0x000ee400080010ff */
[----:B---3--:R-:W-:Y:S05]  /*8320*/  @!P0 BRA `(.L_x_164) ;  /* 0xfffffffc00f08947 */ /* 0x008fea000383ffff */
[----:B------:R-:W-:Y:S05]  /*8330*/  BRA `(.L_x_165) ;  /* 0xffffffc400a47947 */ /* 0x000fea000383ffff */
.L_x_84:
[----:B--2---:R2:W4:Y:S02]  /*8340*/  SYNCS.PHASECHK.TRANS64.TRYWAIT P0, [R0+URZ+0xc0], R2 ;  /* 0x0000c002000075a7 */ /* 0x00452400080011ff */
[----:B----4-:R-:W-:Y:S05]  /*8350*/  @!P0 NANOSLEEP.SYNCS 0x989680 ;  /* 0x009896800000895d */ /* 0x010fea0003900000 */
[----:B------:R-:W4:Y:S02]  /*8360*/  @!P0 SYNCS.PHASECHK.TRANS64 P0, [R0+URZ+0xc0], R2 ;  /* 0x0000c002000085a7 */ /* 0x000f2400080010ff */
[----:B----4-:R-:W-:Y:S05]  /*8370*/  @!P0 BRA `(.L_x_84) ;  /* 0xfffffffc00f08947 */ /* 0x010fea000383ffff */
[----:B------:R-:W-:Y:S05]  /*8380*/  BRA `(.L_x_166) ;  /* 0xffffffc800a47947 */ /* 0x000fea000383ffff */
.L_x_96:
[----:B-1----:R1:W4:Y:S02]  /*8390*/  SYNCS.PHASECHK.TRANS64.TRYWAIT P1, [R0+URZ+0x80], R4 ;  /* 0x00008004000075a7 */ /* 0x00232400080211ff */
[----:B----4-:R-:W-:Y:S05]  /*83a0*/  @!P1 NANOSLEEP.SYNCS 0x989680 ;  /* 0x009896800000995d */ /* 0x010fea0003900000 */
[----:B------:R-:W4:Y:S02]  /*83b0*/  @!P1 SYNCS.PHASECHK.TRANS64 P1, [R0+URZ+0x80], R4 ;  /* 0x00008004000095a7 */ /* 0x000f2400080210ff */
[----:B----4-:R-:W-:Y:S05]  /*83c0*/  @!P1 BRA `(.L_x_96) ;  /* 0xfffffffc00f09947 */ /* 0x010fea000383ffff */
[----:B------:R-:W-:Y:S05]  /*83d0*/  BRA `(.L_x_95) ;  /* 0xffffffd8003c7947 */ /* 0x000fea000383ffff */
.L_x_98:
[----:B-1----:R1:W2:Y:S02]  /*83e0*/  SYNCS.PHASECHK.TRANS64.TRYWAIT P0, [R69+URZ+0xe0], R3 ;  /* 0x0000e003450075a7 */ /* 0x0022a400080011ff */
[----:B--2---:R-:W-:Y:S05]  /*83f0*/  @!P0 NANOSLEEP.SYNCS 0x989680 ;  /* 0x009896800000895d */ /* 0x004fea0003900000 */
[----:B------:R-:W2:Y:S02]  /*8400*/  @!P0 SYNCS.PHASECHK.TRANS64 P0, [R69+URZ+0xe0], R3 ;  /* 0x0000e003450085a7 */ /* 0x000ea400080010ff */
[----:B--2---:R-:W-:Y:S05]  /*8410*/  @!P0 BRA `(.L_x_98) ;  /* 0xfffffffc00f08947 */ /* 0x004fea000383ffff */
[----:B------:R-:W-:Y:S05]  /*8420*/  BRA `(.L_x_97) ;  /* 0xffffffd800747947 */ /* 0x000fea000383ffff */
.L_x_109:
[----:B--2---:R2:W3:Y:S02]  /*8430*/  SYNCS.PHASECHK.TRANS64.TRYWAIT P0, [R3+URZ+0x80], R76 ;  /* 0x0000804c030075a7 */ /* 0x0044e400080011ff */
[----:B---3--:R-:W-:Y:S05]  /*8440*/  @!P0 NANOSLEEP.SYNCS 0x989680 ;  /* 0x009896800000895d */ /* 0x008fea0003900000 */
[----:B------:R-:W3:Y:S02]  /*8450*/  @!P0 SYNCS.PHASECHK.TRANS64 P0, [R3+URZ+0x80], R76 ;  /* 0x0000804c030085a7 */ /* 0x000ee400080010ff */
[----:B---3--:R-:W-:Y:S05]  /*8460*/  @!P0 BRA `(.L_x_109) ;  /* 0xfffffffc00f08947 */ /* 0x008fea000383ffff */
[----:B------:R-:W-:Y:S05]  /*8470*/  BRA `(.L_x_108) ;  /* 0xffffffe4005c7947 */ /* 0x000fea000383ffff */
        .weak           $__internal_0_$__cuda_sm10x_tcgen05_guardrail_trap_col_being_dealloced_not_returned_by_alloc
        .type           $__internal_0_$__cuda_sm10x_tcgen05_guardrail_trap_col_being_dealloced_not_returned_by_alloc,@function
        .size           $__internal_0_$__cuda_sm10x_tcgen05_guardrail_trap_col_being_dealloced_not_returned_by_alloc,($__internal_1_$__cuda_sm10x_tcgen05_guardrail_trap_phase_invalid_during_alloc - $__internal_0_$__cuda_sm10x_tcgen05_guardrail_trap_col_being_dealloced_not_returned_by_alloc)
$__internal_0_$__cuda_sm10x_tcgen05_guardrail_trap_col_being_dealloced_not_returned_by_alloc:
[----:B------:R-:W-:Y:S05]  /*8480*/  BPT.TRAP 0x1 ;  /* 0x000000040000795c */ /* 0x000fea0000300000 */
[----:B------:R-:W-:-:S04]  /*8490*/  HFMA2 R3, -RZ, RZ, 0, 0 ;  /* 0x00000000ff037431 */ /* 0x000fc800000001ff */
[----:B------:R-:W-:Y:S05]  /*84a0*/  RET.REL.NODEC R2 `(_ZN7cutlass13device_kernelINS_4gemm6kernel13GemmUniversalIN4cute5tupleIJiiiiEEENS1_10collective13CollectiveMmaINS1_35MainloopSm100TmaUmmaWarpSpecializedILi8ELi2ELi4ENS5_IJNS4_1CILi1EEESB_SB_EEEEENS5_IJNSA_ILi128EEENSA_ILi64EEESF_EEENS_6half_tENS5_IJlSB_lEEESH_SI_NS4_8TiledMMAINS4_8MMA_AtomIJNS4_20SM100_MMA_F16BF16_SSISH_SH_fLi128ELi64ELNS4_4UMMA5MajorE0ELSN_0ELNSM_7ScaleInE0ELSO_0EEEEEENS4_6LayoutISC_NS5_IJNSA_ILi0EEESS_SS_EEEEENS5_IJNS4_10UnderscoreESV_SV_EEEEENS4_13SM90_TMA_LOADENS4_14ComposedLayoutINS4_7SwizzleILi3ELi4ELi3EEENS4_18smem_ptr_flag_bitsILi16EEENSR_INS5_IJNSA_ILi8EEESF_EEENS5_IJSF_SB_EEEEEEEvNS4_8identityESY_S18_vS19_EENS_8epilogue10collective18CollectiveEpilogueINS1B_23Sm100TmaWarpSpecializedILi3ELi2ELi32ELb1ELb0EEEJSG_NS5_IJNSR_ISE_SB_EENSR_INSA_ILi32EEESB_EEEEESH_SI_SH_SI_NS1B_6fusion15FusionCallbacksIS1F_NS1K_23LinCombPerRowBiasEltActINS1B_6thread4ReLuESH_fSH_SH_fLi8ELNS_15FloatRoundStyleE2EEESG_S1J_JEEENS4_5SM1004TMEM4LOAD26SM100_TMEM_LOAD_32dp32b32xESY_NSZ_INS10_ILi2ELi4ELi3EEES13_NSR_INS5_IJS14_S1H_EEENS5_IJS1H_SB_EEEEEEENS4_39AutoVectorizingCopyWithAssumedAlignmentILi128EEENS4_14SM90_TMA_STOREES20_S22_S22_EEEvvEEEEvNT_6ParamsE) ;  /* 0xffffff7802d47950 */ /* 0x000fea0003c3ffff */
        .weak           $__internal_1_$__cuda_sm10x_tcgen05_guardrail_trap_phase_invalid_during_alloc
        .type           $__internal_1_$__cuda_sm10x_tcgen05_guardrail_trap_phase_invalid_during_alloc,@function
        .size           $__internal_1_$__cuda_sm10x_tcgen05_guardrail_trap_phase_invalid_during_alloc,($__internal_2_$__cuda_sm10x_tcgen05_guardrail_trap_unallocated_columns_being_dealloced - $__internal_1_$__cuda_sm10x_tcgen05_guardrail_trap_phase_invalid_during_alloc)
$__internal_1_$__cuda_sm10x_tcgen05_guardrail_trap_phase_invalid_during_alloc:
[----:B------:R-:W-:Y:S05]  /*84b0*/  BPT.TRAP 0x1 ;  /* 0x000000040000795c */ /* 0x000fea0000300000 */
[----:B------:R-:W-:-:S04]  /*84c0*/  MOV R3, 0x0 ;  /* 0x0000000000037802 */ /* 0x000fc80000000f00 */
[----:B------:R-:W-:Y:S05]  /*84d0*/  RET.REL.NODEC R2 `(_ZN7cutlass13device_kernelINS_4gemm6kernel13GemmUniversalIN4cute5tupleIJiiiiEEENS1_10collective13CollectiveMmaINS1_35MainloopSm100TmaUmmaWarpSpecializedILi8ELi2ELi4ENS5_IJNS4_1CILi1EEESB_SB_EEEEENS5_IJNSA_ILi128EEENSA_ILi64EEESF_EEENS_6half_tENS5_IJlSB_lEEESH_SI_NS4_8TiledMMAINS4_8MMA_AtomIJNS4_20SM100_MMA_F16BF16_SSISH_SH_fLi128ELi64ELNS4_4UMMA5MajorE0ELSN_0ELNSM_7ScaleInE0ELSO_0EEEEEENS4_6LayoutISC_NS5_IJNSA_ILi0EEESS_SS_EEEEENS5_IJNS4_10UnderscoreESV_SV_EEEEENS4_13SM90_TMA_LOADENS4_14ComposedLayoutINS4_7SwizzleILi3ELi4ELi3EEENS4_18smem_ptr_flag_bitsILi16EEENSR_INS5_IJNSA_ILi8EEESF_EEENS5_IJSF_SB_EEEEEEEvNS4_8identityESY_S18_vS19_EENS_8epilogue10collective18CollectiveEpilogueINS1B_23Sm100TmaWarpSpecializedILi3ELi2ELi32ELb1ELb0EEEJSG_NS5_IJNSR_ISE_SB_EENSR_INSA_ILi32EEESB_EEEEESH_SI_SH_SI_NS1B_6fusion15FusionCallbacksIS1F_NS1K_23LinCombPerRowBiasEltActINS1B_6thread4ReLuESH_fSH_SH_fLi8ELNS_15FloatRoundStyleE2EEESG_S1J_JEEENS4_5SM1004TMEM4LOAD26SM100_TMEM_LOAD_32dp32b32xESY_NSZ_INS10_ILi2ELi4ELi3EEES13_NSR_INS5_IJS14_S1H_EEENS5_IJS1H_SB_EEEEEEENS4_39AutoVectorizingCopyWithAssumedAlignmentILi128EEENS4_14SM90_TMA_STOREES20_S22_S22_EEEvvEEEEvNT_6ParamsE) ;  /* 0xffffff7802c87950 */ /* 0x000fea0003c3ffff */
        .weak           $__internal_2_$__cuda_sm10x_tcgen05_guardrail_trap_unallocated_columns_being_dealloced
        .type           $__internal_2_$__cuda_sm10x_tcgen05_guardrail_trap_unallocated_columns_being_dealloced,@function
        .size           $__internal_2_$__cuda_sm10x_tcgen05_guardrail_trap_unallocated_columns_being_dealloced,(.L_x_168 - $__internal_2_$__cuda_sm10x_tcgen05_guardrail_trap_unallocated_columns_being_dealloced)
$__internal_2_$__cuda_sm10x_tcgen05_guardrail_trap_unallocated_columns_being_dealloced:
[----:B------:R-:W-:Y:S05]  /*84e0*/  BPT.TRAP 0x1 ;  /* 0x000000040000795c */ /* 0x000fea0000300000 */
[----:B------:R-:W-:-:S04]  /*84f0*/  HFMA2 R3, -RZ, RZ, 0, 0 ;  /* 0x00000000ff037431 */ /* 0x000fc800000001ff */
[----:B------:R-:W-:Y:S05]  /*8500*/  RET.REL.NODEC R2 `(_ZN7cutlass13device_kernelINS_4gemm6kernel13GemmUniversalIN4cute5tupleIJiiiiEEENS1_10collective13CollectiveMmaINS1_35MainloopSm100TmaUmmaWarpSpecializedILi8ELi2ELi4ENS5_IJNS4_1CILi1EEESB_SB_EEEEENS5_IJNSA_ILi128EEENSA_ILi64EEESF_EEENS_6half_tENS5_IJlSB_lEEESH_SI_NS4_8TiledMMAINS4_8MMA_AtomIJNS4_20SM100_MMA_F16BF16_SSISH_SH_fLi128ELi64ELNS4_4UMMA5MajorE0ELSN_0ELNSM_7ScaleInE0ELSO_0EEEEEENS4_6LayoutISC_NS5_IJNSA_ILi0EEESS_SS_EEEEENS5_IJNS4_10UnderscoreESV_SV_EEEEENS4_13SM90_TMA_LOADENS4_14ComposedLayoutINS4_7SwizzleILi3ELi4ELi3EEENS4_18smem_ptr_flag_bitsILi16EEENSR_INS5_IJNSA_ILi8EEESF_EEENS5_IJSF_SB_EEEEEEEvNS4_8identityESY_S18_vS19_EENS_8epilogue10collective18CollectiveEpilogueINS1B_23Sm100TmaWarpSpecializedILi3ELi2ELi32ELb1ELb0EEEJSG_NS5_IJNSR_ISE_SB_EENSR_INSA_ILi32EEESB_EEEEESH_SI_SH_SI_NS1B_6fusion15FusionCallbacksIS1F_NS1K_23LinCombPerRowBiasEltActINS1B_6thread4ReLuESH_fSH_SH_fLi8ELNS_15FloatRoundStyleE2EEESG_S1J_JEEENS4_5SM1004TMEM4LOAD26SM100_TMEM_LOAD_32dp32b32xESY_NSZ_INS10_ILi2ELi4ELi3EEES13_NSR_INS5_IJS14_S1H_EEENS5_IJS1H_SB_EEEEEEENS4_39AutoVectorizingCopyWithAssumedAlignmentILi128EEENS4_14SM90_TMA_STOREES20_S22_S22_EEEvvEEEEvNT_6ParamsE) ;  /* 0xffffff7802bc7950 */ /* 0x000fea0003c3ffff */
.L_x_167:
[----:B------:R-:W-:-:S00]  /*8510*/  BRA `(.L_x_167) ;  /* 0xfffffffc00fc7947 */ /* 0x000fc0000383ffff */
[----:B------:R-:W-:-:S00]  /*8520*/  NOP ;  /* 0x0000000000007918 */ /* 0x000fc00000000000 */
        /* <DEDUP_REMOVED lines=13> */
.L_x_168:


//--------------------- .nv.global.init           --------------------------
	.section	.nv.global.init,"aw",@progbits
.nv.global.init:
	.type		$str$27,@object
	.size		$str$27,($str$28 - $str$27)
$str$27:
        /*0000*/ 	.byte	0x28, 0x61, 0x64, 0x64, 0x72, 0x65, 0x73, 0x73, 0x20, 0x26, 0x20, 0x6d, 0x61, 0x73, 0x6b, 0x29
        /*0010*/ 	.byte	0x20, 0x3d, 0x3d, 0x20, 0x30, 0x00
	.type		$str$28,@object
	.size		$str$28,($str$26 - $str$28)
$str$28:
        /*0016*/ 	.byte	0x2f, 0x74, 0x6d, 0x70, 0x2f, 0x63, 0x75, 0x74, 0x6c, 0x61, 0x73, 0x73, 0x5f, 0x73, 0x77, 0x65
        /*0026*/ 	.byte	0x65, 0x70, 0x5f, 0x73, 0x72, 0x63, 0x2f, 0x69, 0x6e, 0x63, 0x6c, 0x75, 0x64, 0x65, 0x2f, 0x63
        /*0036*/ 	.byte	0x75, 0x74, 0x65, 0x2f, 0x70, 0x6f, 0x69, 0x6e, 0x74, 0x65, 0x72, 0x5f, 0x66, 0x6c, 0x61, 0x67
        /*0046*/ 	.byte	0x67, 0x65, 0x64, 0x2e, 0x68, 0x70, 0x70, 0x00
	.type		$str$26,@object
	.size		$str$26,($str$25 - $str$26)
$str$26:
        /*004e*/ 	.byte	0x2f, 0x74, 0x6d, 0x70, 0x2f, 0x63, 0x75, 0x74, 0x6c, 0x61, 0x73, 0x73, 0x5f, 0x73, 0x77, 0x65
        /*005e*/ 	.byte	0x65, 0x70, 0x5f, 0x73, 0x72, 0x63, 0x2f, 0x69, 0x6e, 0x63, 0x6c, 0x75, 0x64, 0x65, 0x2f, 0x63
        /*006e*/ 	.byte	0x75, 0x74, 0x65, 0x2f, 0x61, 0x74, 0x6f, 0x6d, 0x2f, 0x63, 0x6f, 0x70, 0x79, 0x5f, 0x74, 0x72
        /*007e*/ 	.byte	0x61, 0x69, 0x74, 0x73, 0x5f, 0x73, 0x6d, 0x31, 0x30, 0x30, 0x2e, 0x68, 0x70, 0x70, 0x00
	.type		$str$25,@object
	.size		$str$25,(__unnamed_1 - $str$25)
$str$25:
        /*008d*/ 	.byte	0x28, 0x28, 0x75, 0x69, 0x6e, 0x74, 0x33, 0x32, 0x5f, 0x74, 0x28, 0x74, 0x68, 0x72, 0x65, 0x61
        /*009d*/ 	.byte	0x64, 0x49, 0x64, 0x78, 0x2e, 0x78, 0x29, 0x20, 0x2f, 0x20, 0x33, 0x32, 0x29, 0x20, 0x25, 0x20
        /*00ad*/ 	.byte	0x34, 0x29, 0x20, 0x3d, 0x3d, 0x20, 0x28, 0x28, 0x28, 0x74, 0x6d, 0x65, 0x6d, 0x5f, 0x61, 0x64
        /*00bd*/ 	.byte	0x64, 0x72, 0x20, 0x3e, 0x3e, 0x20, 0x31, 0x36, 0x29, 0x20, 0x2f, 0x20, 0x33, 0x32, 0x29, 0x20
        /*00cd*/ 	.byte	0x25, 0x20, 0x34, 0x29, 0x00
	.type		__unnamed_1,@object
	.size		__unnamed_1,(__unnamed_2 - __unnamed_1)
__unnamed_1:
        /*00d2*/ 	.byte	0x61, 0x75, 0x74, 0x6f, 0x20, 0x63, 0x75, 0x74, 0x65, 0x3a, 0x3a, 0x61, 0x73, 0x5f, 0x70, 0x6f
        /* <DEDUP_REMOVED lines=24> */
        /*0262*/ 	.byte	0x3e, 0x3e, 0x3e, 0x3e, 0x5d, 0x00
	.type		__unnamed_2,@object
	.size		__unnamed_2,(.L_2 - __unnamed_2)
__unnamed_2:
        /* <DEDUP_REMOVED lines=42> */
        /*0508*/ 	.byte	0x3e, 0x3e, 0x5d, 0x00
.L_2:


//--------------------- .nv.shared._ZN7cutlass13device_kernelINS_4gemm6kernel13GemmUniversalIN4cute5tupleIJiiiiEEENS1_10collective13CollectiveMmaINS1_35MainloopSm100TmaUmmaWarpSpecializedILi8ELi2ELi4ENS5_IJNS4_1CILi1EEESB_SB_EEEEENS5_IJNSA_ILi128EEENSA_ILi64EEESF_EEENS_6half_tENS5_IJlSB_lEEESH_SI_NS4_8TiledMMAINS4_8MMA_AtomIJNS4_20SM100_MMA_F16BF16_SSISH_SH_fLi128ELi64ELNS4_4UMMA5MajorE0ELSN_0ELNSM_7ScaleInE0ELSO_0EEEEEENS4_6LayoutISC_NS5_IJNSA_ILi0EEESS_SS_EEEEENS5_IJNS4_10UnderscoreESV_SV_EEEEENS4_13SM90_TMA_LOADENS4_14ComposedLayoutINS4_7SwizzleILi3ELi4ELi3EEENS4_18smem_ptr_flag_bitsILi16EEENSR_INS5_IJNSA_ILi8EEESF_EEENS5_IJSF_SB_EEEEEEEvNS4_8identityESY_S18_vS19_EENS_8epilogue10collective18CollectiveEpilogueINS1B_23Sm100TmaWarpSpecializedILi3ELi2ELi32ELb1ELb0EEEJSG_NS5_IJNSR_ISE_SB_EENSR_INSA_ILi32EEESB_EEEEESH_SI_SH_SI_NS1B_6fusion15FusionCallbacksIS1F_NS1K_23LinCombPerRowBiasEltActINS1B_6thread4ReLuESH_fSH_SH_fLi8ELNS_15FloatRoundStyleE2EEESG_S1J_JEEENS4_5SM1004TMEM4LOAD26SM100_TMEM_LOAD_32dp32b32xESY_NSZ_INS10_ILi2ELi4ELi3EEES13_NSR_INS5_IJS14_S1H_EEENS5_IJS1H_SB_EEEEEEENS4_39AutoVectorizingCopyWithAssumedAlignmentILi128EEENS4_14SM90_TMA_STOREES20_S22_S22_EEEvvEEEEvNT_6ParamsE --------------------------
	.section	.nv.shared._ZN7cutlass13device_kernelINS_4gemm6kernel13GemmUniversalIN4cute5tupleIJiiiiEEENS1_10collective13CollectiveMmaINS1_35MainloopSm100TmaUmmaWarpSpecializedILi8ELi2ELi4ENS5_IJNS4_1CILi1EEESB_SB_EEEEENS5_IJNSA_ILi128EEENSA_ILi64EEESF_EEENS_6half_tENS5_IJlSB_lEEESH_SI_NS4_8TiledMMAINS4_8MMA_AtomIJNS4_20SM100_MMA_F16BF16_SSISH_SH_fLi128ELi64ELNS4_4UMMA5MajorE0ELSN_0ELNSM_7ScaleInE0ELSO_0EEEEEENS4_6LayoutISC_NS5_IJNSA_ILi0EEESS_SS_EEEEENS5_IJNS4_10UnderscoreESV_SV_EEEEENS4_13SM90_TMA_LOADENS4_14ComposedLayoutINS4_7SwizzleILi3ELi4ELi3EEENS4_18smem_ptr_flag_bitsILi16EEENSR_INS5_IJNSA_ILi8EEESF_EEENS5_IJSF_SB_EEEEEEEvNS4_8identityESY_S18_vS19_EENS_8epilogue10collective18CollectiveEpilogueINS1B_23Sm100TmaWarpSpecializedILi3ELi2ELi32ELb1ELb0EEEJSG_NS5_IJNSR_ISE_SB_EENSR_INSA_ILi32EEESB_EEEEESH_SI_SH_SI_NS1B_6fusion15FusionCallbacksIS1F_NS1K_23LinCombPerRowBiasEltActINS1B_6thread4ReLuESH_fSH_SH_fLi8ELNS_15FloatRoundStyleE2EEESG_S1J_JEEENS4_5SM1004TMEM4LOAD26SM100_TMEM_LOAD_32dp32b32xESY_NSZ_INS10_ILi2ELi4ELi3EEES13_NSR_INS5_IJS14_S1H_EEENS5_IJS1H_SB_EEEEEEENS4_39AutoVectorizingCopyWithAssumedAlignmentILi128EEENS4_14SM90_TMA_STOREES20_S22_S22_EEEvvEEEEvNT_6ParamsE,"aw",@nobits
	.sectionflags	@""
	.align	16
	.zero		1024


//--------------------- .nv.shared.reserved.0     --------------------------
	.section	.nv.shared.reserved.0,"aw",@nobits
	.weak		__nv_reservedSMEM_offset_0_alias
	.size		__nv_reservedSMEM_offset_0_alias, 0, 64
	.other		__nv_reservedSMEM_offset_0_alias,@"STO_CUDA_RESERVED_SHARED STV_DEFAULT"
__nv_reservedSMEM_offset_0_alias:
	.zero		0
.nv.shared.reserved.0:
	.zero		64
	.weak		__nv_reservedSMEM_tcgen05_partition
	.type		__nv_reservedSMEM_tcgen05_partition,@object
	.size		__nv_reservedSMEM_tcgen05_partition,(.L_0 - __nv_reservedSMEM_tcgen05_partition)
__nv_reservedSMEM_tcgen05_partition:
	.zero		32
.L_0:


//--------------------- .nv.global                --------------------------
	.section	.nv.global,"aw",@nobits
.nv.global:
	.type		_ZN39_INTERNAL_a18ad3a5_4_k_cu_cb5e707c_29864cute1_E,@object
	.size		_ZN39_INTERNAL_a18ad3a5_4_k_cu_cb5e707c_29864cute1_E,(_ZN39_INTERNAL_a18ad3a5_4_k_cu_cb5e707c_29864cuda3std3__45__cpo6cbeginE - _ZN39_INTERNAL_a18ad3a5_4_k_cu_cb5e707c_29864cute1_E)
_ZN39_INTERNAL_a18ad3a5_4_k_cu_cb5e707c_29864cute1_E:
	.zero		1
	.type		_ZN39_INTERNAL_a18ad3a5_4_k_cu_cb5e707c_29864cuda3std3__45__cpo6cbeginE,@object
	.size		_ZN39_INTERNAL_a18ad3a5_4_k_cu_cb5e707c_29864cuda3std3__45__cpo6cbeginE,(_ZN39_INTERNAL_a18ad3a5_4_k_cu_cb5e707c_29864cuda3std3__48in_placeE - _ZN39_INTERNAL_a18ad3a5_4_k_cu_cb5e707c_29864cuda3std3__45__cpo6cbeginE)
_ZN39_INTERNAL_a18ad3a5_4_k_cu_cb5e707c_29864cuda3std3__45__cpo6cbeginE:
	.zero		1
	.type		_ZN39_INTERNAL_a18ad3a5_4_k_cu_cb5e707c_29864cuda3std3__48in_placeE,@object
	.size		_ZN39_INTERNAL_a18ad3a5_4_k_cu_cb5e707c_29864cuda3std3__48in_placeE,(_ZN39_INTERNAL_a18ad3a5_4_k_cu_cb5e707c_29864cuda3std6ranges3__45__cpo9iter_moveE - _ZN39_INTERNAL_a18ad3a5_4_k_cu_cb5e707c_29864cuda3std3__48in_placeE)
_ZN39_INTERNAL_a18ad3a5_4_k_cu_cb5e707c_29864cuda3std3__48in_placeE:
	.zero		1
	.type		_ZN39_INTERNAL_a18ad3a5_4_k_cu_cb5e707c_29864cuda3std6ranges3__45__cpo9iter_moveE,@object
	.size		_ZN39_INTERNAL_a18ad3a5_4_k_cu_cb5e707c_29864cuda3std6ranges3__45__cpo9iter_moveE,(_ZN39_INTERNAL_a18ad3a5_4_k_cu_cb5e707c_29864cuda3std3__45__cpo5beginE - _ZN39_INTERNAL_a18ad3a5_4_k_cu_cb5e707c_29864cuda3std6ranges3__45__cpo9iter_moveE)
_ZN39_INTERNAL_a18ad3a5_4_k_cu_cb5e707c_29864cuda3std6ranges3__45__cpo9iter_moveE:
	.zero		1
	.type		_ZN39_INTERNAL_a18ad3a5_4_k_cu_cb5e707c_29864cuda3std3__45__cpo5beginE,@object
	.size		_ZN39_INTERNAL_a18ad3a5_4_k_cu_cb5e707c_29864cuda3std3__45__cpo5beginE,(_ZN39_INTERNAL_a18ad3a5_4_k_cu_cb5e707c_29864cuda3std3__441_GLOBAL__N__a18ad3a5_4_k_cu_cb5e707c_29866ignoreE - _ZN39_INTERNAL_a18ad3a5_4_k_cu_cb5e707c_29864cuda3std3__45__cpo5beginE)
_ZN39_INTERNAL_a18ad3a5_4_k_cu_cb5e707c_29864cuda3std3__45__cpo5beginE:
	.zero		1
	.type		_ZN39_INTERNAL_a18ad3a5_4_k_cu_cb5e707c_29864cuda3std3__441_GLOBAL__N__a18ad3a5_4_k_cu_cb5e707c_29866ignoreE,@object
	.size		_ZN39_INTERNAL_a18ad3a5_4_k_cu_cb5e707c_29864cuda3std3__441_GLOBAL__N__a18ad3a5_4_k_cu_cb5e707c_29866ignoreE,(_ZN39_INTERNAL_a18ad3a5_4_k_cu_cb5e707c_29864cute7productE - _ZN39_INTERNAL_a18ad3a5_4_k_cu_cb5e707c_29864cuda3std3__441_GLOBAL__N__a18ad3a5_4_k_cu_cb5e707c_29866ignoreE)
_ZN39_INTERNAL_a18ad3a5_4_k_cu_cb5e707c_29864cuda3std3__441_GLOBAL__N__a18ad3a5_4_k_cu_cb5e707c_29866ignoreE:
	.zero		1
	.type		_ZN39_INTERNAL_a18ad3a5_4_k_cu_cb5e707c_29864cute7productE,@object
	.size		_ZN39_INTERNAL_a18ad3a5_4_k_cu_cb5e707c_29864cute7productE,(_ZN39_INTERNAL_a18ad3a5_4_k_cu_cb5e707c_29864cuda3std3__45__cpo3endE - _ZN39_INTERNAL_a18ad3a5_4_k_cu_cb5e707c_29864cute7productE)
_ZN39_INTERNAL_a18ad3a5_4_k_cu_cb5e707c_29864cute7productE:
	.zero		1
	.type		_ZN39_INTERNAL_a18ad3a5_4_k_cu_cb5e707c_29864cuda3std3__45__cpo3endE,@object
	.size		_ZN39_INTERNAL_a18ad3a5_4_k_cu_cb5e707c_29864cuda3std3__45__cpo3endE,(_ZN39_INTERNAL_a18ad3a5_4_k_cu_cb5e707c_29864cuda3std3__419piecewise_constructE - _ZN39_INTERNAL_a18ad3a5_4_k_cu_cb5e707c_29864cuda3std3__45__cpo3endE)
_ZN39_INTERNAL_a18ad3a5_4_k_cu_cb5e707c_29864cuda3std3__45__cpo3endE:
	.zero		1
	.type		_ZN39_INTERNAL_a18ad3a5_4_k_cu_cb5e707c_29864cuda3std3__419piecewise_constructE,@object
	.size		_ZN39_INTERNAL_a18ad3a5_4_k_cu_cb5e707c_29864cuda3std3__419piecewise_constructE,(_ZN39_INTERNAL_a18ad3a5_4_k_cu_cb5e707c_29864cuda3std3__45__cpo4cendE - _ZN39_INTERNAL_a18ad3a5_4_k_cu_cb5e707c_29864cuda3std3__419piecewise_constructE)
_ZN39_INTERNAL_a18ad3a5_4_k_cu_cb5e707c_29864cuda3std3__419piecewise_constructE:
	.zero		1
	.type		_ZN39_INTERNAL_a18ad3a5_4_k_cu_cb5e707c_29864cuda3std3__45__cpo4cendE,@object
	.size		_ZN39_INTERNAL_a18ad3a5_4_k_cu_cb5e707c_29864cuda3std3__45__cpo4cendE,(_ZN39_INTERNAL_a18ad3a5_4_k_cu_cb5e707c_29864cuda3std6ranges3__45__cpo4swapE - _ZN39_INTERNAL_a18ad3a5_4_k_cu_cb5e707c_29864cuda3std3__45__cpo4cendE)
_ZN39_INTERNAL_a18ad3a5_4_k_cu_cb5e707c_29864cuda3std3__45__cpo4cendE:
	.zero		1
	.type		_ZN39_INTERNAL_a18ad3a5_4_k_cu_cb5e707c_29864cuda3std6ranges3__45__cpo4swapE,@object
	.size		_ZN39_INTERNAL_a18ad3a5_4_k_cu_cb5e707c_29864cuda3std6ranges3__45__cpo4swapE,(.L_10 - _ZN39_INTERNAL_a18ad3a5_4_k_cu_cb5e707c_29864cuda3std6ranges3__45__cpo4swapE)
_ZN39_INTERNAL_a18ad3a5_4_k_cu_cb5e707c_29864cuda3std6ranges3__45__cpo4swapE:
	.zero		1
.L_10:


//--------------------- .nv.constant0._ZN7cutlass13device_kernelINS_4gemm6kernel13GemmUniversalIN4cute5tupleIJiiiiEEENS1_10collective13CollectiveMmaINS1_35MainloopSm100TmaUmmaWarpSpecializedILi8ELi2ELi4ENS5_IJNS4_1CILi1EEESB_SB_EEEEENS5_IJNSA_ILi128EEENSA_ILi64EEESF_EEENS_6half_tENS5_IJlSB_lEEESH_SI_NS4_8TiledMMAINS4_8MMA_AtomIJNS4_20SM100_MMA_F16BF16_SSISH_SH_fLi128ELi64ELNS4_4UMMA5MajorE0ELSN_0ELNSM_7ScaleInE0ELSO_0EEEEEENS4_6LayoutISC_NS5_IJNSA_ILi0EEESS_SS_EEEEENS5_IJNS4_10UnderscoreESV_SV_EEEEENS4_13SM90_TMA_LOADENS4_14ComposedLayoutINS4_7SwizzleILi3ELi4ELi3EEENS4_18smem_ptr_flag_bitsILi16EEENSR_INS5_IJNSA_ILi8EEESF_EEENS5_IJSF_SB_EEEEEEEvNS4_8identityESY_S18_vS19_EENS_8epilogue10collective18CollectiveEpilogueINS1B_23Sm100TmaWarpSpecializedILi3ELi2ELi32ELb1ELb0EEEJSG_NS5_IJNSR_ISE_SB_EENSR_INSA_ILi32EEESB_EEEEESH_SI_SH_SI_NS1B_6fusion15FusionCallbacksIS1F_NS1K_23LinCombPerRowBiasEltActINS1B_6thread4ReLuESH_fSH_SH_fLi8ELNS_15FloatRoundStyleE2EEESG_S1J_JEEENS4_5SM1004TMEM4LOAD26SM100_TMEM_LOAD_32dp32b32xESY_NSZ_INS10_ILi2ELi4ELi3EEES13_NSR_INS5_IJS14_S1H_EEENS5_IJS1H_SB_EEEEEEENS4_39AutoVectorizingCopyWithAssumedAlignmentILi128EEENS4_14SM90_TMA_STOREES20_S22_S22_EEEvvEEEEvNT_6ParamsE --------------------------
	.section	.nv.constant0._ZN7cutlass13device_kernelINS_4gemm6kernel13GemmUniversalIN4cute5tupleIJiiiiEEENS1_10collective13CollectiveMmaINS1_35MainloopSm100TmaUmmaWarpSpecializedILi8ELi2ELi4ENS5_IJNS4_1CILi1EEESB_SB_EEEEENS5_IJNSA_ILi128EEENSA_ILi64EEESF_EEENS_6half_tENS5_IJlSB_lEEESH_SI_NS4_8TiledMMAINS4_8MMA_AtomIJNS4_20SM100_MMA_F16BF16_SSISH_SH_fLi128ELi64ELNS4_4UMMA5MajorE0ELSN_0ELNSM_7ScaleInE0ELSO_0EEEEEENS4_6LayoutISC_NS5_IJNSA_ILi0EEESS_SS_EEEEENS5_IJNS4_10UnderscoreESV_SV_EEEEENS4_13SM90_TMA_LOADENS4_14ComposedLayoutINS4_7SwizzleILi3ELi4ELi3EEENS4_18smem_ptr_flag_bitsILi16EEENSR_INS5_IJNSA_ILi8EEESF_EEENS5_IJSF_SB_EEEEEEEvNS4_8identityESY_S18_vS19_EENS_8epilogue10collective18CollectiveEpilogueINS1B_23Sm100TmaWarpSpecializedILi3ELi2ELi32ELb1ELb0EEEJSG_NS5_IJNSR_ISE_SB_EENSR_INSA_ILi32EEESB_EEEEESH_SI_SH_SI_NS1B_6fusion15FusionCallbacksIS1F_NS1K_23LinCombPerRowBiasEltActINS1B_6thread4ReLuESH_fSH_SH_fLi8ELNS_15FloatRoundStyleE2EEESG_S1J_JEEENS4_5SM1004TMEM4LOAD26SM100_TMEM_LOAD_32dp32b32xESY_NSZ_INS10_ILi2ELi4ELi3EEES13_NSR_INS5_IJS14_S1H_EEENS5_IJS1H_SB_EEEEEEENS4_39AutoVectorizingCopyWithAssumedAlignmentILi128EEENS4_14SM90_TMA_STOREES20_S22_S22_EEEvvEEEEvNT_6ParamsE,"a",@progbits
	.sectionflags	@""
	.align	4
.nv.constant0._ZN7cutlass13device_kernelINS_4gemm6kernel13GemmUniversalIN4cute5tupleIJiiiiEEENS1_10collective13CollectiveMmaINS1_35MainloopSm100TmaUmmaWarpSpecializedILi8ELi2ELi4ENS5_IJNS4_1CILi1EEESB_SB_EEEEENS5_IJNSA_ILi128EEENSA_ILi64EEESF_EEENS_6half_tENS5_IJlSB_lEEESH_SI_NS4_8TiledMMAINS4_8MMA_AtomIJNS4_20SM100_MMA_F16BF16_SSISH_SH_fLi128ELi64ELNS4_4UMMA5MajorE0ELSN_0ELNSM_7ScaleInE0ELSO_0EEEEEENS4_6LayoutISC_NS5_IJNSA_ILi0EEESS_SS_EEEEENS5_IJNS4_10UnderscoreESV_SV_EEEEENS4_13SM90_TMA_LOADENS4_14ComposedLayoutINS4_7SwizzleILi3ELi4ELi3EEENS4_18smem_ptr_flag_bitsILi16EEENSR_INS5_IJNSA_ILi8EEESF_EEENS5_IJSF_SB_EEEEEEEvNS4_8identityESY_S18_vS19_EENS_8epilogue10collective18CollectiveEpilogueINS1B_23Sm100TmaWarpSpecializedILi3ELi2ELi32ELb1ELb0EEEJSG_NS5_IJNSR_ISE_SB_EENSR_INSA_ILi32EEESB_EEEEESH_SI_SH_SI_NS1B_6fusion15FusionCallbacksIS1F_NS1K_23LinCombPerRowBiasEltActINS1B_6thread4ReLuESH_fSH_SH_fLi8ELNS_15FloatRoundStyleE2EEESG_S1J_JEEENS4_5SM1004TMEM4LOAD26SM100_TMEM_LOAD_32dp32b32xESY_NSZ_INS10_ILi2ELi4ELi3EEES13_NSR_INS5_IJS14_S1H_EEENS5_IJS1H_SB_EEEEEEENS4_39AutoVectorizingCopyWithAssumedAlignmentILi128EEENS4_14SM90_TMA_STOREES20_S22_S22_EEEvvEEEEvNT_6ParamsE:
	.zero		2944


//--------------------- SYMBOLS --------------------------

	.type		.nv.reservedSmem.offset0,@object
	.size		.nv.reservedSmem.offset0,0x4
	.type		.nv.reservedSmem.cap,@object
	.size		.nv.reservedSmem.cap,0x4
	.type		__assertfail,@function
